	.target	sm_100a

	.elftype	@"ET_EXEC"


//--------------------- .note.nv.tkinfo           --------------------------
	.section	.note.nv.tkinfo,"",@"SHT_NOTE"
	.sectionflags	@"SHF_NOTE_NV_TKINFO"
	.tkinfo
        /*0018*/ 	.word	0x00000002
        /*0030*/ 	.string	""
        /*0030*/ 	.string	"ptxas"
        /*0030*/ 	.string	"Cuda compilation tools, release 13.0, V13.0.88"
        /*0030*/ 	.string	"Build cuda_13.0.r13.0/compiler.36424714_0"
        /*0030*/ 	.string	"-arch sm_100a -m 64 "



//--------------------- .note.nv.cuinfo           --------------------------
	.section	.note.nv.cuinfo,"",@"SHT_NOTE"
	.sectionflags	@"SHF_NOTE_NV_CUINFO"
        /*0018*/ 	.short	0x0002
        /*001a*/ 	.short	0x0064
        /*001c*/ 	.short	0x0082
	.zero		2


//--------------------- .nv.info                  --------------------------
	.section	.nv.info,"",@"SHT_CUDA_INFO"
	.align	4


	//----- nvinfo : EIATTR_REGCOUNT
	.align		4
        /*0000*/ 	.byte	0x04, 0x2f
        /*0002*/ 	.short	(.L_19 - .L_18)
	.align		4
.L_18:
        /*0004*/ 	.word	index@(_ZN7cutlass13device_kernelINS_4conv6kernel13ConvUniversalINS1_16ConvProblemShapeILNS1_8OperatorE2ELi2EEENS1_10collective14CollectiveConvINS1_47MainloopSm100TmaUmmaWarpSpecializedImplicitGemmILS5_2ELi17ELi2ELi1ELi2EN4cute5tupleIJNSA_1CILi2EEENSC_ILi1EEESE_EEEEENSB_IJNSC_ILi128EEENSB_IJNSC_ILi64EEEEEESJ_EEENS_10bfloat16_tESL_NSA_8TiledMMAINSA_8MMA_AtomIJNSA_26SM100_MMA_F16BF16_2x1SM_SSISL_SL_fLi128ELi64ELNSA_4UMMA5MajorE1ELSQ_1ELNSP_7ScaleInE0ELSR_0EEEEEENSA_6LayoutINSB_IJSE_SE_SE_EEENSB_IJNSC_ILi0EEESW_SW_EEEEENSB_IJNSA_10UnderscoreESZ_SZ_EEEEENS7_6detail27Sm100ImplicitGemmTileTraitsINSA_18SM100_TMA_2SM_LOADENSA_14ComposedLayoutINSA_7SwizzleILi3ELi4ELi3EEENSA_18smem_ptr_flag_bitsILi16EEENSU_INSB_IJSI_NSC_ILi8EEEEEENSB_IJSE_SI_EEEEEEEvEENS13_INSA_25SM100_TMA_2SM_LOAD_IM2COLENS15_INS16_ILi2ELi4ELi3EEES19_NSU_INSB_IJNSC_ILi32EEES1A_EEENSB_IJSE_S1I_EEEEEEEvEEEENS_8epilogue10collective18CollectiveEpilogueINS1P_23Sm100TmaWarpSpecializedILi3ELi2ELi16ELb1ELb0EEEJNSB_IJSI_SJ_SJ_EEENSB_IJNSU_ISI_SE_EENSU_INSB_IJNSC_ILi16EEESD_EEES1K_EEEEESL_NSB_IJlNSB_IJSE_llEEESW_EEESL_S21_NS1P_6fusion15FusionCallbacksIS1T_NS22_17LinearCombinationISL_fSL_fLNS_15FloatRoundStyleE2EEES1U_S1Z_JEEENSA_5SM1004TMEM4LOAD26SM100_TMEM_LOAD_32dp32b16xENSA_13SM90_TMA_LOADENS15_INS16_ILi1ELi4ELi3EEES19_NSU_INSB_IJS1A_S1W_EEENSB_IJS1W_SE_EEEEEEENSA_39AutoVectorizingCopyWithAssumedAlignmentILi128EEENSA_14SM90_TMA_STOREES2H_S2J_S2J_EEEvvEEEEvNT_6ParamsE)
        /*0008*/ 	.word	0x00000046


	//----- nvinfo : EIATTR_FRAME_SIZE
	.align		4
.L_19:
        /*000c*/ 	.byte	0x04, 0x11
        /*000e*/ 	.short	(.L_21 - .L_20)
	.align		4
.L_20:
        /*0010*/ 	.word	index@($__internal_2_$__cuda_sm10x_tcgen05_guardrail_trap_unallocated_columns_being_dealloced)
        /*0014*/ 	.word	0x00000008


	//----- nvinfo : EIATTR_FRAME_SIZE
	.align		4
.L_21:
        /*0018*/ 	.byte	0x04, 0x11
        /*001a*/ 	.short	(.L_23 - .L_22)
	.align		4
.L_22:
        /*001c*/ 	.word	index@($__internal_1_$__cuda_sm10x_tcgen05_guardrail_trap_phase_invalid_during_alloc)
        /*0020*/ 	.word	0x00000008


	//----- nvinfo : EIATTR_FRAME_SIZE
	.align		4
.L_23:
        /*0024*/ 	.byte	0x04, 0x11
        /*0026*/ 	.short	(.L_25 - .L_24)
	.align		4
.L_24:
        /*0028*/ 	.word	index@($__internal_0_$__cuda_sm10x_tcgen05_guardrail_trap_col_being_dealloced_not_returned_by_alloc)
        /*002c*/ 	.word	0x00000008


	//----- nvinfo : EIATTR_FRAME_SIZE
	.align		4
.L_25:
        /*0030*/ 	.byte	0x04, 0x11
        /*0032*/ 	.short	(.L_27 - .L_26)
	.align		4
.L_26:
        /*0034*/ 	.word	index@(_ZN7cutlass13device_kernelINS_4conv6kernel13ConvUniversalINS1_16ConvProblemShapeILNS1_8OperatorE2ELi2EEENS1_10collective14CollectiveConvINS1_47MainloopSm100TmaUmmaWarpSpecializedImplicitGemmILS5_2ELi17ELi2ELi1ELi2EN4cute5tupleIJNSA_1CILi2EEENSC_ILi1EEESE_EEEEENSB_IJNSC_ILi128EEENSB_IJNSC_ILi64EEEEEESJ_EEENS_10bfloat16_tESL_NSA_8TiledMMAINSA_8MMA_AtomIJNSA_26SM100_MMA_F16BF16_2x1SM_SSISL_SL_fLi128ELi64ELNSA_4UMMA5MajorE1ELSQ_1ELNSP_7ScaleInE0ELSR_0EEEEEENSA_6LayoutINSB_IJSE_SE_SE_EEENSB_IJNSC_ILi0EEESW_SW_EEEEENSB_IJNSA_10UnderscoreESZ_SZ_EEEEENS7_6detail27Sm100ImplicitGemmTileTraitsINSA_18SM100_TMA_2SM_LOADENSA_14ComposedLayoutINSA_7SwizzleILi3ELi4ELi3EEENSA_18smem_ptr_flag_bitsILi16EEENSU_INSB_IJSI_NSC_ILi8EEEEEENSB_IJSE_SI_EEEEEEEvEENS13_INSA_25SM100_TMA_2SM_LOAD_IM2COLENS15_INS16_ILi2ELi4ELi3EEES19_NSU_INSB_IJNSC_ILi32EEES1A_EEENSB_IJSE_S1I_EEEEEEEvEEEENS_8epilogue10collective18CollectiveEpilogueINS1P_23Sm100TmaWarpSpecializedILi3ELi2ELi16ELb1ELb0EEEJNSB_IJSI_SJ_SJ_EEENSB_IJNSU_ISI_SE_EENSU_INSB_IJNSC_ILi16EEESD_EEES1K_EEEEESL_NSB_IJlNSB_IJSE_llEEESW_EEESL_S21_NS1P_6fusion15FusionCallbacksIS1T_NS22_17LinearCombinationISL_fSL_fLNS_15FloatRoundStyleE2EEES1U_S1Z_JEEENSA_5SM1004TMEM4LOAD26SM100_TMEM_LOAD_32dp32b16xENSA_13SM90_TMA_LOADENS15_INS16_ILi1ELi4ELi3EEES19_NSU_INSB_IJS1A_S1W_EEENSB_IJS1W_SE_EEEEEEENSA_39AutoVectorizingCopyWithAssumedAlignmentILi128EEENSA_14SM90_TMA_STOREES2H_S2J_S2J_EEEvvEEEEvNT_6ParamsE)
        /*0038*/ 	.word	0x00000008


	//----- nvinfo : EIATTR_MIN_STACK_SIZE
	.align		4
.L_27:
        /*003c*/ 	.byte	0x04, 0x12
        /*003e*/ 	.short	(.L_29 - .L_28)
	.align		4
.L_28:
        /*0040*/ 	.word	index@(_ZN7cutlass13device_kernelINS_4conv6kernel13ConvUniversalINS1_16ConvProblemShapeILNS1_8OperatorE2ELi2EEENS1_10collective14CollectiveConvINS1_47MainloopSm100TmaUmmaWarpSpecializedImplicitGemmILS5_2ELi17ELi2ELi1ELi2EN4cute5tupleIJNSA_1CILi2EEENSC_ILi1EEESE_EEEEENSB_IJNSC_ILi128EEENSB_IJNSC_ILi64EEEEEESJ_EEENS_10bfloat16_tESL_NSA_8TiledMMAINSA_8MMA_AtomIJNSA_26SM100_MMA_F16BF16_2x1SM_SSISL_SL_fLi128ELi64ELNSA_4UMMA5MajorE1ELSQ_1ELNSP_7ScaleInE0ELSR_0EEEEEENSA_6LayoutINSB_IJSE_SE_SE_EEENSB_IJNSC_ILi0EEESW_SW_EEEEENSB_IJNSA_10UnderscoreESZ_SZ_EEEEENS7_6detail27Sm100ImplicitGemmTileTraitsINSA_18SM100_TMA_2SM_LOADENSA_14ComposedLayoutINSA_7SwizzleILi3ELi4ELi3EEENSA_18smem_ptr_flag_bitsILi16EEENSU_INSB_IJSI_NSC_ILi8EEEEEENSB_IJSE_SI_EEEEEEEvEENS13_INSA_25SM100_TMA_2SM_LOAD_IM2COLENS15_INS16_ILi2ELi4ELi3EEES19_NSU_INSB_IJNSC_ILi32EEES1A_EEENSB_IJSE_S1I_EEEEEEEvEEEENS_8epilogue10collective18CollectiveEpilogueINS1P_23Sm100TmaWarpSpecializedILi3ELi2ELi16ELb1ELb0EEEJNSB_IJSI_SJ_SJ_EEENSB_IJNSU_ISI_SE_EENSU_INSB_IJNSC_ILi16EEESD_EEES1K_EEEEESL_NSB_IJlNSB_IJSE_llEEESW_EEESL_S21_NS1P_6fusion15FusionCallbacksIS1T_NS22_17LinearCombinationISL_fSL_fLNS_15FloatRoundStyleE2EEES1U_S1Z_JEEENSA_5SM1004TMEM4LOAD26SM100_TMEM_LOAD_32dp32b16xENSA_13SM90_TMA_LOADENS15_INS16_ILi1ELi4ELi3EEES19_NSU_INSB_IJS1A_S1W_EEENSB_IJS1W_SE_EEEEEEENSA_39AutoVectorizingCopyWithAssumedAlignmentILi128EEENSA_14SM90_TMA_STOREES2H_S2J_S2J_EEEvvEEEEvNT_6ParamsE)
        /*0044*/ 	.word	0x00000008
.L_29:


//--------------------- .nv.compat                --------------------------
	.section	.nv.compat,"",@"SHT_CUDA_COMPAT_INFO"
	.align	4
        /*0000*/ 	.byte	0x02, 0x09, 0x01, 0x00, 0x02, 0x02, 0x02, 0x00, 0x02, 0x05, 0x05, 0x00, 0x03, 0x07, 0x01, 0x01
        /*0010*/ 	.byte	0x02, 0x03, 0x01, 0x00, 0x02, 0x06, 0x01, 0x00, 0x04, 0x0b, 0x08, 0x00, 0x09, 0x00, 0x00, 0x00
        /*0020*/ 	.byte	0x00, 0x00, 0x00, 0x00


//--------------------- .nv.info._ZN7cutlass13device_kernelINS_4conv6kernel13ConvUniversalINS1_16ConvProblemShapeILNS1_8OperatorE2ELi2EEENS1_10collective14CollectiveConvINS1_47MainloopSm100TmaUmmaWarpSpecializedImplicitGemmILS5_2ELi17ELi2ELi1ELi2EN4cute5tupleIJNSA_1CILi2EEENSC_ILi1EEESE_EEEEENSB_IJNSC_ILi128EEENSB_IJNSC_ILi64EEEEEESJ_EEENS_10bfloat16_tESL_NSA_8TiledMMAINSA_8MMA_AtomIJNSA_26SM100_MMA_F16BF16_2x1SM_SSISL_SL_fLi128ELi64ELNSA_4UMMA5MajorE1ELSQ_1ELNSP_7ScaleInE0ELSR_0EEEEEENSA_6LayoutINSB_IJSE_SE_SE_EEENSB_IJNSC_ILi0EEESW_SW_EEEEENSB_IJNSA_10UnderscoreESZ_SZ_EEEEENS7_6detail27Sm100ImplicitGemmTileTraitsINSA_18SM100_TMA_2SM_LOADENSA_14ComposedLayoutINSA_7SwizzleILi3ELi4ELi3EEENSA_18smem_ptr_flag_bitsILi16EEENSU_INSB_IJSI_NSC_ILi8EEEEEENSB_IJSE_SI_EEEEEEEvEENS13_INSA_25SM100_TMA_2SM_LOAD_IM2COLENS15_INS16_ILi2ELi4ELi3EEES19_NSU_INSB_IJNSC_ILi32EEES1A_EEENSB_IJSE_S1I_EEEEEEEvEEEENS_8epilogue10collective18CollectiveEpilogueINS1P_23Sm100TmaWarpSpecializedILi3ELi2ELi16ELb1ELb0EEEJNSB_IJSI_SJ_SJ_EEENSB_IJNSU_ISI_SE_EENSU_INSB_IJNSC_ILi16EEESD_EEES1K_EEEEESL_NSB_IJlNSB_IJSE_llEEESW_EEESL_S21_NS1P_6fusion15FusionCallbacksIS1T_NS22_17LinearCombinationISL_fSL_fLNS_15FloatRoundStyleE2EEES1U_S1Z_JEEENSA_5SM1004TMEM4LOAD26SM100_TMEM_LOAD_32dp32b16xENSA_13SM90_TMA_LOADENS15_INS16_ILi1ELi4ELi3EEES19_NSU_INSB_IJS1A_S1W_EEENSB_IJS1W_SE_EEEEEEENSA_39AutoVectorizingCopyWithAssumedAlignmentILi128EEENSA_14SM90_TMA_STOREES2H_S2J_S2J_EEEvvEEEEvNT_6ParamsE --------------------------
	.section	.nv.info._ZN7cutlass13device_kernelINS_4conv6kernel13ConvUniversalINS1_16ConvProblemShapeILNS1_8OperatorE2ELi2EEENS1_10collective14CollectiveConvINS1_47MainloopSm100TmaUmmaWarpSpecializedImplicitGemmILS5_2ELi17ELi2ELi1ELi2EN4cute5tupleIJNSA_1CILi2EEENSC_ILi1EEESE_EEEEENSB_IJNSC_ILi128EEENSB_IJNSC_ILi64EEEEEESJ_EEENS_10bfloat16_tESL_NSA_8TiledMMAINSA_8MMA_AtomIJNSA_26SM100_MMA_F16BF16_2x1SM_SSISL_SL_fLi128ELi64ELNSA_4UMMA5MajorE1ELSQ_1ELNSP_7ScaleInE0ELSR_0EEEEEENSA_6LayoutINSB_IJSE_SE_SE_EEENSB_IJNSC_ILi0EEESW_SW_EEEEENSB_IJNSA_10UnderscoreESZ_SZ_EEEEENS7_6detail27Sm100ImplicitGemmTileTraitsINSA_18SM100_TMA_2SM_LOADENSA_14ComposedLayoutINSA_7SwizzleILi3ELi4ELi3EEENSA_18smem_ptr_flag_bitsILi16EEENSU_INSB_IJSI_NSC_ILi8EEEEEENSB_IJSE_SI_EEEEEEEvEENS13_INSA_25SM100_TMA_2SM_LOAD_IM2COLENS15_INS16_ILi2ELi4ELi3EEES19_NSU_INSB_IJNSC_ILi32EEES1A_EEENSB_IJSE_S1I_EEEEEEEvEEEENS_8epilogue10collective18CollectiveEpilogueINS1P_23Sm100TmaWarpSpecializedILi3ELi2ELi16ELb1ELb0EEEJNSB_IJSI_SJ_SJ_EEENSB_IJNSU_ISI_SE_EENSU_INSB_IJNSC_ILi16EEESD_EEES1K_EEEEESL_NSB_IJlNSB_IJSE_llEEESW_EEESL_S21_NS1P_6fusion15FusionCallbacksIS1T_NS22_17LinearCombinationISL_fSL_fLNS_15FloatRoundStyleE2EEES1U_S1Z_JEEENSA_5SM1004TMEM4LOAD26SM100_TMEM_LOAD_32dp32b16xENSA_13SM90_TMA_LOADENS15_INS16_ILi1ELi4ELi3EEES19_NSU_INSB_IJS1A_S1W_EEENSB_IJS1W_SE_EEEEEEENSA_39AutoVectorizingCopyWithAssumedAlignmentILi128EEENSA_14SM90_TMA_STOREES2H_S2J_S2J_EEEvvEEEEvNT_6ParamsE,"",@"SHT_CUDA_INFO"
	.sectionflags	@""
	.align	4


	//----- nvinfo : EIATTR_CUDA_API_VERSION
	.align		4
        /*0000*/ 	.byte	0x04, 0x37
        /*0002*/ 	.short	(.L_31 - .L_30)
.L_30:
        /*0004*/ 	.word	0x00000082


	//----- nvinfo : EIATTR_KPARAM_INFO
	.align		4
.L_31:
        /*0008*/ 	.byte	0x04, 0x17
        /*000a*/ 	.short	(.L_33 - .L_32)
.L_32:
        /*000c*/ 	.word	0x00000000
        /*0010*/ 	.short	0x0000
        /*0012*/ 	.short	0x0000
        /*0014*/ 	.byte	0x00, 0xf0, 0x01, 0x20


	//----- nvinfo : EIATTR_AT_ENTRY_FRAGMENTS
	.align		4
.L_33:
        /*0018*/ 	.byte	0x04, 0x4f
        /*001a*/ 	.short	(.L_35 - .L_34)


	//   ....[0]....
.L_34:
        /*001c*/ 	.word	0x00000007


	//----- nvinfo : EIATTR_RESERVED_SMEM_USED
	.align		4
.L_35:
        /*0020*/ 	.byte	0x01, 0x41
	.zero		2


	//----- nvinfo : EIATTR_SPARSE_MMA_MASK
	.align		4
        /*0024*/ 	.byte	0x03, 0x50
        /*0026*/ 	.short	0x0000


	//----- nvinfo : EIATTR_TCGEN05_2CTA_USED
	.align		4
        /*0028*/ 	.byte	0x01, 0x52
	.zero		2


	//----- nvinfo : EIATTR_MAXREG_COUNT
	.align		4
        /*002c*/ 	.byte	0x03, 0x1b
        /*002e*/ 	.short	0x00ff


	//----- nvinfo : EIATTR_NUM_BARRIERS
	.align		4
        /*0030*/ 	.byte	0x02, 0x4c
        /*0032*/ 	.byte	0x07
	.zero		1


	//----- nvinfo : EIATTR_EXTERNS
	.align		4
        /*0034*/ 	.byte	0x04, 0x0f
        /*0036*/ 	.short	(.L_37 - .L_36)


	//   ....[0]....
	.align		4
.L_36:
        /*0038*/ 	.word	index@(__assertfail)


	//----- nvinfo : EIATTR_MERCURY_ISA_VERSION
	.align		4
.L_37:
        /*003c*/ 	.byte	0x03, 0x5f
        /*003e*/ 	.short	0x0101


	//----- nvinfo : EIATTR_INT_WARP_WIDE_INSTR_OFFSETS
	.align		4
        /*0040*/ 	.byte	0x04, 0x31
        /*0042*/ 	.short	(.L_39 - .L_38)


	//   ....[0]....
.L_38:
        /*0044*/ 	.word	0x00000e00


	//   ....[1]....
        /*0048*/ 	.word	0x00000eb0


	//   ....[2]....
        /*004c*/ 	.word	0x00004dd0


	//   ....[3]....
        /*0050*/ 	.word	0x00004df0


	//   ....[4]....
        /*0054*/ 	.word	0x00004e20


	//   ....[5]....
        /*0058*/ 	.word	0x00005de0


	//   ....[6]....
        /*005c*/ 	.word	0x00005f50


	//   ....[7]....
        /*0060*/ 	.word	0x00006000


	//   ....[8]....
        /*0064*/ 	.word	0x00006130


	//   ....[9]....
        /*0068*/ 	.word	0x00006230


	//   ....[10]....
        /*006c*/ 	.word	0x000062c0


	//----- nvinfo : EIATTR_COOP_GROUP_MASK_REGIDS
	.align		4
.L_39:
        /*0070*/ 	.byte	0x04, 0x29
        /*0072*/ 	.short	(.L_41 - .L_40)


	//   ....[0]....
.L_40:
        /*0074*/ 	.word	0xffffffff


	//   ....[1]....
        /*0078*/ 	.word	0xffffffff


	//   ....[2]....
        /*007c*/ 	.word	0xffffffff


	//   ....[3]....
        /*0080*/ 	.word	0xffffffff


	//   ....[4]....
        /*0084*/ 	.word	0xffffffff


	//   ....[5]....
        /*0088*/ 	.word	0xffffffff


	//   ....[6]....
        /*008c*/ 	.word	0xffffffff


	//   ....[7]....
        /*0090*/ 	.word	0xffffffff


	//   ....[8]....
        /*0094*/ 	.word	0xffffffff


	//   ....[9]....
        /*0098*/ 	.word	0xffffffff


	//   ....[10]....
        /*009c*/ 	.word	0xffffffff


	//   ....[11]....
        /*00a0*/ 	.word	0xffffffff


	//   ....[12]....
        /*00a4*/ 	.word	0xffffffff


	//----- nvinfo : EIATTR_COOP_GROUP_INSTR_OFFSETS
	.align		4
.L_41:
        /*00a8*/ 	.byte	0x04, 0x28
        /*00aa*/ 	.short	(.L_43 - .L_42)


	//   ....[0]....
.L_42:
        /*00ac*/ 	.word	0x000000d0


	//   ....[1]....
        /*00b0*/ 	.word	0x00000540


	//   ....[2]....
        /*00b4*/ 	.word	0x000008b0


	//   ....[3]....
        /*00b8*/ 	.word	0x00000a30


	//   ....[4]....
        /*00bc*/ 	.word	0x00000b30


	//   ....[5]....
        /*00c0*/ 	.word	0x00000c80


	//   ....[6]....
        /*00c4*/ 	.word	0x00000f20


	//   ....[7]....
        /*00c8*/ 	.word	0x00002860


	//   ....[8]....
        /*00cc*/ 	.word	0x00003cc0


	//   ....[9]....
        /*00d0*/ 	.word	0x00004190


	//   ....[10]....
        /*00d4*/ 	.word	0x000041c0


	//   ....[11]....
        /*00d8*/ 	.word	0x00004ce0


	//   ....[12]....
        /*00dc*/ 	.word	0x00004ef0


	//----- nvinfo : EIATTR_VRC_CTA_INIT_COUNT
	.align		4
.L_43:
        /*00e0*/ 	.byte	0x02, 0x4a
        /*00e2*/ 	.byte	0x80
	.zero		1


	//----- nvinfo : EIATTR_SYSCALL_OFFSETS
	.align		4
        /*00e4*/ 	.byte	0x04, 0x46
        /*00e6*/ 	.short	(.L_45 - .L_44)


	//   ....[0]....
.L_44:
        /*00e8*/ 	.word	0x000073b0


	//   ....[1]....
        /*00ec*/ 	.word	0x000074a0


	//   ....[2]....
        /*00f0*/ 	.word	0x00007ca0


	//   ....[3]....
        /*00f4*/ 	.word	0x00008630


	//----- nvinfo : EIATTR_MBARRIER_INSTR_OFFSETS
	.align		4
.L_45:
        /*00f8*/ 	.byte	0x04, 0x39
        /*00fa*/ 	.short	(.L_47 - .L_46)


	//   ....[0]....
.L_46:
        /*00fc*/ 	.word	0x00000670
        /*0100*/ 	.word	0x000000ff
        /*0104*/ 	.word	0x00000000
        /*0108*/ 	.short	0x0100
        /*010a*/ 	.byte	0x04
	.zero		1


	//   ....[1]....
        /*010c*/ 	.word	0x00000680
        /*0110*/ 	.word	0x000000ff
        /*0114*/ 	.word	0x00000088
        /*0118*/ 	.short	0x0100
        /*011a*/ 	.byte	0x04
	.zero		1


	//   ....[2]....
        /*011c*/ 	.word	0x00000690
        /*0120*/ 	.word	0x000000ff
        /*0124*/ 	.word	0x00000008
        /*0128*/ 	.short	0x0100
        /*012a*/ 	.byte	0x04
	.zero		1


	//   ....[3]....
        /*012c*/ 	.word	0x000006a0
        /*0130*/ 	.word	0x000000ff
        /*0134*/ 	.word	0x00000090
        /*0138*/ 	.short	0x0100
        /*013a*/ 	.byte	0x04
	.zero		1


	//   ....[4]....
        /*013c*/ 	.word	0x000006b0
        /*0140*/ 	.word	0x000000ff
        /*0144*/ 	.word	0x00000010
        /*0148*/ 	.short	0x0100
        /*014a*/ 	.byte	0x04
	.zero		1


	//   ....[5]....
        /*014c*/ 	.word	0x000006c0
        /*0150*/ 	.word	0x000000ff
        /*0154*/ 	.word	0x00000098
        /*0158*/ 	.short	0x0100
        /*015a*/ 	.byte	0x04
	.zero		1


	//   ....[6]....
        /*015c*/ 	.word	0x000006d0
        /*0160*/ 	.word	0x000000ff
        /*0164*/ 	.word	0x00000018
        /*0168*/ 	.short	0x0100
        /*016a*/ 	.byte	0x04
	.zero		1


	//   ....[7]....
        /*016c*/ 	.word	0x000006e0
        /*0170*/ 	.word	0x000000ff
        /*0174*/ 	.word	0x000000a0
        /*0178*/ 	.short	0x0100
        /*017a*/ 	.byte	0x04
	.zero		1


	//   ....[8]....
        /*017c*/ 	.word	0x000006f0
        /*0180*/ 	.word	0x000000ff
        /*0184*/ 	.word	0x00000020
        /*0188*/ 	.short	0x0100
        /*018a*/ 	.byte	0x04
	.zero		1


	//   ....[9]....
        /*018c*/ 	.word	0x00000700
        /*0190*/ 	.word	0x000000ff
        /*0194*/ 	.word	0x000000a8
        /*0198*/ 	.short	0x0100
        /*019a*/ 	.byte	0x04
	.zero		1


	//   ....[10]....
        /*019c*/ 	.word	0x00000710
        /*01a0*/ 	.word	0x000000ff
        /*01a4*/ 	.word	0x00000028
        /*01a8*/ 	.short	0x0100
        /*01aa*/ 	.byte	0x04
	.zero		1


	//   ....[11]....
        /*01ac*/ 	.word	0x00000720
        /*01b0*/ 	.word	0x000000ff
        /*01b4*/ 	.word	0x000000b0
        /*01b8*/ 	.short	0x0100
        /*01ba*/ 	.byte	0x04
	.zero		1


	//   ....[12]....
        /*01bc*/ 	.word	0x00000730
        /*01c0*/ 	.word	0x000000ff
        /*01c4*/ 	.word	0x00000030
        /*01c8*/ 	.short	0x0100
        /*01ca*/ 	.byte	0x04
	.zero		1


	//   ....[13]....
        /*01cc*/ 	.word	0x00000740
        /*01d0*/ 	.word	0x000000ff
        /*01d4*/ 	.word	0x000000b8
        /*01d8*/ 	.short	0x0100
        /*01da*/ 	.byte	0x04
	.zero		1


	//   ....[14]....
        /*01dc*/ 	.word	0x00000750
        /*01e0*/ 	.word	0x000000ff
        /*01e4*/ 	.word	0x00000038
        /*01e8*/ 	.short	0x0100
        /*01ea*/ 	.byte	0x04
	.zero		1


	//   ....[15]....
        /*01ec*/ 	.word	0x00000760
        /*01f0*/ 	.word	0x000000ff
        /*01f4*/ 	.word	0x000000c0
        /*01f8*/ 	.short	0x0100
        /*01fa*/ 	.byte	0x04
	.zero		1


	//   ....[16]....
        /*01fc*/ 	.word	0x00000770
        /*0200*/ 	.word	0x000000ff
        /*0204*/ 	.word	0x00000040
        /*0208*/ 	.short	0x0100
        /*020a*/ 	.byte	0x04
	.zero		1


	//   ....[17]....
        /*020c*/ 	.word	0x00000780
        /*0210*/ 	.word	0x000000ff
        /*0214*/ 	.word	0x000000c8
        /*0218*/ 	.short	0x0100
        /*021a*/ 	.byte	0x04
	.zero		1


	//   ....[18]....
        /*021c*/ 	.word	0x00000790
        /*0220*/ 	.word	0x000000ff
        /*0224*/ 	.word	0x00000048
        /*0228*/ 	.short	0x0100
        /*022a*/ 	.byte	0x04
	.zero		1


	//   ....[19]....
        /*022c*/ 	.word	0x000007a0
        /*0230*/ 	.word	0x000000ff
        /*0234*/ 	.word	0x000000d0
        /*0238*/ 	.short	0x0100
        /*023a*/ 	.byte	0x04
	.zero		1


	//   ....[20]....
        /*023c*/ 	.word	0x000007b0
        /*0240*/ 	.word	0x000000ff
        /*0244*/ 	.word	0x00000050
        /*0248*/ 	.short	0x0100
        /*024a*/ 	.byte	0x04
	.zero		1


	//   ....[21]....
        /*024c*/ 	.word	0x000007c0
        /*0250*/ 	.word	0x000000ff
        /*0254*/ 	.word	0x000000d8
        /*0258*/ 	.short	0x0100
        /*025a*/ 	.byte	0x04
	.zero		1


	//   ....[22]....
        /*025c*/ 	.word	0x000007d0
        /*0260*/ 	.word	0x000000ff
        /*0264*/ 	.word	0x00000058
        /*0268*/ 	.short	0x0100
        /*026a*/ 	.byte	0x04
	.zero		1


	//   ....[23]....
        /*026c*/ 	.word	0x000007e0
        /*0270*/ 	.word	0x000000ff
        /*0274*/ 	.word	0x000000e0
        /*0278*/ 	.short	0x0100
        /*027a*/ 	.byte	0x04
	.zero		1


	//   ....[24]....
        /*027c*/ 	.word	0x000007f0
        /*0280*/ 	.word	0x000000ff
        /*0284*/ 	.word	0x00000060
        /*0288*/ 	.short	0x0100
        /*028a*/ 	.byte	0x04
	.zero		1


	//   ....[25]....
        /*028c*/ 	.word	0x00000800
        /*0290*/ 	.word	0x000000ff
        /*0294*/ 	.word	0x000000e8
        /*0298*/ 	.short	0x0100
        /*029a*/ 	.byte	0x04
	.zero		1


	//   ....[26]....
        /*029c*/ 	.word	0x00000810
        /*02a0*/ 	.word	0x000000ff
        /*02a4*/ 	.word	0x00000068
        /*02a8*/ 	.short	0x0100
        /*02aa*/ 	.byte	0x04
	.zero		1


	//   ....[27]....
        /*02ac*/ 	.word	0x00000820
        /*02b0*/ 	.word	0x000000ff
        /*02b4*/ 	.word	0x000000f0
        /*02b8*/ 	.short	0x0100
        /*02ba*/ 	.byte	0x04
	.zero		1


	//   ....[28]....
        /*02bc*/ 	.word	0x00000830
        /*02c0*/ 	.word	0x000000ff
        /*02c4*/ 	.word	0x00000070
        /*02c8*/ 	.short	0x0100
        /*02ca*/ 	.byte	0x04
	.zero		1


	//   ....[29]....
        /*02cc*/ 	.word	0x00000840
        /*02d0*/ 	.word	0x000000ff
        /*02d4*/ 	.word	0x000000f8
        /*02d8*/ 	.short	0x0100
        /*02da*/ 	.byte	0x04
	.zero		1


	//   ....[30]....
        /*02dc*/ 	.word	0x00000850
        /*02e0*/ 	.word	0x000000ff
        /*02e4*/ 	.word	0x00000078
        /*02e8*/ 	.short	0x0100
        /*02ea*/ 	.byte	0x04
	.zero		1


	//   ....[31]....
        /*02ec*/ 	.word	0x00000860
        /*02f0*/ 	.word	0x000000ff
        /*02f4*/ 	.word	0x00000100
        /*02f8*/ 	.short	0x0100
        /*02fa*/ 	.byte	0x04
	.zero		1


	//   ....[32]....
        /*02fc*/ 	.word	0x00000870
        /*0300*/ 	.word	0x000000ff
        /*0304*/ 	.word	0x00000080
        /*0308*/ 	.short	0x0100
        /*030a*/ 	.byte	0x04
	.zero		1


	//   ....[33]....
        /*030c*/ 	.word	0x00000880
        /*0310*/ 	.word	0x000000ff
        /*0314*/ 	.word	0x00000108
        /*0318*/ 	.short	0x0100
        /*031a*/ 	.byte	0x04
	.zero		1


	//   ....[34]....
        /*031c*/ 	.word	0x000009c0
        /*0320*/ 	.word	0x000000ff
        /*0324*/ 	.word	0x00000110
        /*0328*/ 	.short	0x0100
        /*032a*/ 	.byte	0x04
	.zero		1


	//   ....[35]....
        /*032c*/ 	.word	0x000009d0
        /*0330*/ 	.word	0x000000ff
        /*0334*/ 	.word	0x00000128
        /*0338*/ 	.short	0x0100
        /*033a*/ 	.byte	0x04
	.zero		1


	//   ....[36]....
        /*033c*/ 	.word	0x000009e0
        /*0340*/ 	.word	0x000000ff
        /*0344*/ 	.word	0x00000118
        /*0348*/ 	.short	0x0100
        /*034a*/ 	.byte	0x04
	.zero		1


	//   ....[37]....
        /*034c*/ 	.word	0x000009f0
        /*0350*/ 	.word	0x000000ff
        /*0354*/ 	.word	0x00000130
        /*0358*/ 	.short	0x0100
        /*035a*/ 	.byte	0x04
	.zero		1


	//   ....[38]....
        /*035c*/ 	.word	0x00000a00
        /*0360*/ 	.word	0x000000ff
        /*0364*/ 	.word	0x00000120
        /*0368*/ 	.short	0x0100
        /*036a*/ 	.byte	0x04
	.zero		1


	//   ....[39]....
        /*036c*/ 	.word	0x00000a10
        /*0370*/ 	.word	0x000000ff
        /*0374*/ 	.word	0x00000138
        /*0378*/ 	.short	0x0100
        /*037a*/ 	.byte	0x04
	.zero		1


	//   ....[40]....
        /*037c*/ 	.word	0x00000b00
        /*0380*/ 	.word	0x000000ff
        /*0384*/ 	.word	0x00000140
        /*0388*/ 	.short	0x0100
        /*038a*/ 	.byte	0x04
	.zero		1


	//   ....[41]....
        /*038c*/ 	.word	0x00000b10
        /*0390*/ 	.word	0x000000ff
        /*0394*/ 	.word	0x00000148
        /*0398*/ 	.short	0x0100
        /*039a*/ 	.byte	0x04
	.zero		1


	//   ....[42]....
        /*039c*/ 	.word	0x00000c50
        /*03a0*/ 	.word	0x000000ff
        /*03a4*/ 	.word	0x00000150
        /*03a8*/ 	.short	0x0100
        /*03aa*/ 	.byte	0x06
	.zero		1


	//   ....[43]....
        /*03ac*/ 	.word	0x00000c60
        /*03b0*/ 	.word	0x000000ff
        /*03b4*/ 	.word	0x00000158
        /*03b8*/ 	.short	0x0100
        /*03ba*/ 	.byte	0x06
	.zero		1


	//   ....[44]....
        /*03bc*/ 	.word	0x00000da0
        /*03c0*/ 	.word	0x000000ff
        /*03c4*/ 	.word	0x00000160
        /*03c8*/ 	.short	0x0100
        /*03ca*/ 	.byte	0x04
	.zero		1


	//   ....[45]....
        /*03cc*/ 	.word	0x00000db0
        /*03d0*/ 	.word	0x000000ff
        /*03d4*/ 	.word	0x00000170
        /*03d8*/ 	.short	0x0100
        /*03da*/ 	.byte	0x04
	.zero		1


	//   ....[46]....
        /*03dc*/ 	.word	0x00000dc0
        /*03e0*/ 	.word	0x000000ff
        /*03e4*/ 	.word	0x00000168
        /*03e8*/ 	.short	0x0100
        /*03ea*/ 	.byte	0x04
	.zero		1


	//   ....[47]....
        /*03ec*/ 	.word	0x00000dd0
        /*03f0*/ 	.word	0x000000ff
        /*03f4*/ 	.word	0x00000178
        /*03f8*/ 	.short	0x0100
        /*03fa*/ 	.byte	0x04
	.zero		1


	//   ....[48]....
        /*03fc*/ 	.word	0x00000ed0
        /*0400*/ 	.word	0x000000ff
        /*0404*/ 	.word	0x00000180
        /*0408*/ 	.short	0x0100
        /*040a*/ 	.byte	0x06
	.zero		1


	//   ....[49]....
        /*040c*/ 	.word	0x00001cd0
        /*0410*/ 	.word	0x000000ff
        /*0414*/ 	.word	0x00000088
        /*0418*/ 	.short	0x010a
        /*041a*/ 	.byte	0x06
	.zero		1


	//   ....[50]....
        /*041c*/ 	.word	0x00001fd0
        /*0420*/ 	.word	0x000000ff
        /*0424*/ 	.word	0x00000088
        /*0428*/ 	.short	0x010a
        /*042a*/ 	.byte	0x0b
	.zero		1


	//   ....[51]....
        /*042c*/ 	.word	0x00002180
        /*0430*/ 	.word	0x000000ff
        /*0434*/ 	.word	0x00000088
        /*0438*/ 	.short	0x010a
        /*043a*/ 	.byte	0x08
	.zero		1


	//   ....[52]....
        /*043c*/ 	.word	0x00002370
        /*0440*/ 	.word	0x000000ff
        /*0444*/ 	.word	0x00000148
        /*0448*/ 	.short	0x0101
        /*044a*/ 	.byte	0x18
	.zero		1


	//   ....[53]....
        /*044c*/ 	.word	0x000023a0
        /*0450*/ 	.word	0x000000ff
        /*0454*/ 	.word	0x00000088
        /*0458*/ 	.short	0x010a
        /*045a*/ 	.byte	0x04
	.zero		1


	//   ....[54]....
        /*045c*/ 	.word	0x000024e0
        /*0460*/ 	.word	0x000000ff
        /*0464*/ 	.word	0x00000088
        /*0468*/ 	.short	0x010a
        /*046a*/ 	.byte	0x15
	.zero		1


	//   ....[55]....
        /*046c*/ 	.word	0x00002690
        /*0470*/ 	.word	0x000000ff
        /*0474*/ 	.word	0x00000088
        /*0478*/ 	.short	0x010a
        /*047a*/ 	.byte	0x08
	.zero		1


	//   ....[56]....
        /*047c*/ 	.word	0x00002870
        /*0480*/ 	.word	0x000000ff
        /*0484*/ 	.word	0x00000150
        /*0488*/ 	.short	0x010a
        /*048a*/ 	.byte	0x18
	.zero		1


	//   ....[57]....
        /*048c*/ 	.word	0x00002930
        /*0490*/ 	.word	0x000000ff
        /*0494*/ 	.word	0x00000000
        /*0498*/ 	.short	0x0101
        /*049a*/ 	.byte	0x04
	.zero		1


	//   ....[58]....
        /*049c*/ 	.word	0x00002f20
        /*04a0*/ 	.word	0x000000ff
        /*04a4*/ 	.word	0x00000000
        /*04a8*/ 	.short	0x010a
        /*04aa*/ 	.byte	0x04
	.zero		1


	//   ....[59]....
        /*04ac*/ 	.word	0x00002fc0
        /*04b0*/ 	.word	0x000000ff
        /*04b4*/ 	.word	0x00000000
        /*04b8*/ 	.short	0x010a
        /*04ba*/ 	.byte	0x05
	.zero		1


	//   ....[60]....
        /*04bc*/ 	.word	0x00003060
        /*04c0*/ 	.word	0x000000ff
        /*04c4*/ 	.word	0x00000000
        /*04c8*/ 	.short	0x010a
        /*04ca*/ 	.byte	0x05
	.zero		1


	//   ....[61]....
        /*04cc*/ 	.word	0x00003100
        /*04d0*/ 	.word	0x000000ff
        /*04d4*/ 	.word	0x00000000
        /*04d8*/ 	.short	0x010a
        /*04da*/ 	.byte	0x05
	.zero		1


	//   ....[62]....
        /*04dc*/ 	.word	0x000031a0
        /*04e0*/ 	.word	0x000000ff
        /*04e4*/ 	.word	0x00000000
        /*04e8*/ 	.short	0x010a
        /*04ea*/ 	.byte	0x05
	.zero		1


	//   ....[63]....
        /*04ec*/ 	.word	0x00003240
        /*04f0*/ 	.word	0x000000ff
        /*04f4*/ 	.word	0x00000000
        /*04f8*/ 	.short	0x010a
        /*04fa*/ 	.byte	0x05
	.zero		1


	//   ....[64]....
        /*04fc*/ 	.word	0x000032e0
        /*0500*/ 	.word	0x000000ff
        /*0504*/ 	.word	0x00000000
        /*0508*/ 	.short	0x010a
        /*050a*/ 	.byte	0x05
	.zero		1


	//   ....[65]....
        /*050c*/ 	.word	0x00003380
        /*0510*/ 	.word	0x000000ff
        /*0514*/ 	.word	0x00000000
        /*0518*/ 	.short	0x010a
        /*051a*/ 	.byte	0x05
	.zero		1


	//   ....[66]....
        /*051c*/ 	.word	0x00003420
        /*0520*/ 	.word	0x000000ff
        /*0524*/ 	.word	0x00000000
        /*0528*/ 	.short	0x010a
        /*052a*/ 	.byte	0x05
	.zero		1


	//   ....[67]....
        /*052c*/ 	.word	0x000034c0
        /*0530*/ 	.word	0x000000ff
        /*0534*/ 	.word	0x00000000
        /*0538*/ 	.short	0x010a
        /*053a*/ 	.byte	0x05
	.zero		1


	//   ....[68]....
        /*053c*/ 	.word	0x00003560
        /*0540*/ 	.word	0x000000ff
        /*0544*/ 	.word	0x00000000
        /*0548*/ 	.short	0x010a
        /*054a*/ 	.byte	0x05
	.zero		1


	//   ....[69]....
        /*054c*/ 	.word	0x00003600
        /*0550*/ 	.word	0x000000ff
        /*0554*/ 	.word	0x00000000
        /*0558*/ 	.short	0x010a
        /*055a*/ 	.byte	0x05
	.zero		1


	//   ....[70]....
        /*055c*/ 	.word	0x000036a0
        /*0560*/ 	.word	0x000000ff
        /*0564*/ 	.word	0x00000000
        /*0568*/ 	.short	0x010a
        /*056a*/ 	.byte	0x05
	.zero		1


	//   ....[71]....
        /*056c*/ 	.word	0x00003740
        /*0570*/ 	.word	0x000000ff
        /*0574*/ 	.word	0x00000000
        /*0578*/ 	.short	0x010a
        /*057a*/ 	.byte	0x05
	.zero		1


	//   ....[72]....
        /*057c*/ 	.word	0x000037e0
        /*0580*/ 	.word	0x000000ff
        /*0584*/ 	.word	0x00000000
        /*0588*/ 	.short	0x010a
        /*058a*/ 	.byte	0x05
	.zero		1


	//   ....[73]....
        /*058c*/ 	.word	0x00003880
        /*0590*/ 	.word	0x000000ff
        /*0594*/ 	.word	0x00000000
        /*0598*/ 	.short	0x010a
        /*059a*/ 	.byte	0x05
	.zero		1


	//   ....[74]....
        /*059c*/ 	.word	0x00003930
        /*05a0*/ 	.word	0x00000000
        /*05a4*/ 	.word	0x00000000
        /*05a8*/ 	.short	0x010a
        /*05aa*/ 	.byte	0xff
	.zero		1


	//   ....[75]....
        /*05ac*/ 	.word	0x00003a80
        /*05b0*/ 	.word	0x000000ff
        /*05b4*/ 	.word	0x00000158
        /*05b8*/ 	.short	0x010a
        /*05ba*/ 	.byte	0x04
	.zero		1


	//   ....[76]....
        /*05bc*/ 	.word	0x00003b20
        /*05c0*/ 	.word	0x000000ff
        /*05c4*/ 	.word	0x00000150
        /*05c8*/ 	.short	0x010a
        /*05ca*/ 	.byte	0x04
	.zero		1


	//   ....[77]....
        /*05cc*/ 	.word	0x00003bc0
        /*05d0*/ 	.word	0x000000ff
        /*05d4*/ 	.word	0x00000000
        /*05d8*/ 	.short	0x0101
        /*05da*/ 	.byte	0x05
	.zero		1


	//   ....[78]....
        /*05dc*/ 	.word	0x00003c00
        /*05e0*/ 	.word	0x000000ff
        /*05e4*/ 	.word	0x00000158
        /*05e8*/ 	.short	0x0106
        /*05ea*/ 	.byte	0x04
	.zero		1


	//   ....[79]....
        /*05ec*/ 	.word	0x00003c40
        /*05f0*/ 	.word	0x00000000
        /*05f4*/ 	.word	0x00000158
        /*05f8*/ 	.short	0x010a
        /*05fa*/ 	.byte	0xff
	.zero		1


	//   ....[80]....
        /*05fc*/ 	.word	0x00003e90
        /*0600*/ 	.word	0x000000ff
        /*0604*/ 	.word	0x00000008
        /*0608*/ 	.short	0x010a
        /*060a*/ 	.byte	0x05
	.zero		1


	//   ....[81]....
        /*060c*/ 	.word	0x00003eb0
        /*0610*/ 	.word	0x000000ff
        /*0614*/ 	.word	0x00000008
        /*0618*/ 	.short	0x010a
        /*061a*/ 	.byte	0x05
	.zero		1


	//   ....[82]....
        /*061c*/ 	.word	0x00004040
        /*0620*/ 	.word	0x000000ff
        /*0624*/ 	.word	0x00000008
        /*0628*/ 	.short	0x010a
        /*062a*/ 	.byte	0x05
	.zero		1


	//   ....[83]....
        /*062c*/ 	.word	0x00004060
        /*0630*/ 	.word	0x000000ff
        /*0634*/ 	.word	0x00000008
        /*0638*/ 	.short	0x010a
        /*063a*/ 	.byte	0x05
	.zero		1


	//   ....[84]....
        /*063c*/ 	.word	0x00004120
        /*0640*/ 	.word	0x000000ff
        /*0644*/ 	.word	0x00000000
        /*0648*/ 	.short	0x0101
        /*064a*/ 	.byte	0x04
	.zero		1


	//   ....[85]....
        /*064c*/ 	.word	0x00004470
        /*0650*/ 	.word	0x000000ff
        /*0654*/ 	.word	0x00000150
        /*0658*/ 	.short	0x010a
        /*065a*/ 	.byte	0x15
	.zero		1


	//   ....[86]....
        /*065c*/ 	.word	0x00004510
        /*0660*/ 	.word	0x000000ff
        /*0664*/ 	.word	0x00000000
        /*0668*/ 	.short	0x0101
        /*066a*/ 	.byte	0x24
	.zero		1


	//   ....[87]....
        /*066c*/ 	.word	0x00004550
        /*0670*/ 	.word	0x000000ff
        /*0674*/ 	.word	0x00000170
        /*0678*/ 	.short	0x010a
        /*067a*/ 	.byte	0x1a
	.zero		1


	//   ....[88]....
        /*067c*/ 	.word	0x00004620
        /*0680*/ 	.word	0x000000ff
        /*0684*/ 	.word	0x00000000
        /*0688*/ 	.short	0x010a
        /*068a*/ 	.byte	0x04
	.zero		1


	//   ....[89]....
        /*068c*/ 	.word	0x00004690
        /*0690*/ 	.word	0x000000ff
        /*0694*/ 	.word	0x00000000
        /*0698*/ 	.short	0x010a
        /*069a*/ 	.byte	0x11
	.zero		1


	//   ....[90]....
        /*069c*/ 	.word	0x000047e0
        /*06a0*/ 	.word	0x000000ff
        /*06a4*/ 	.word	0x00000000
        /*06a8*/ 	.short	0x010a
        /*06aa*/ 	.byte	0x05
	.zero		1


	//   ....[91]....
        /*06ac*/ 	.word	0x00004ae0
        /*06b0*/ 	.word	0x000000ff
        /*06b4*/ 	.word	0x00000000
        /*06b8*/ 	.short	0x010a
        /*06ba*/ 	.byte	0x04
	.zero		1


	//   ....[92]....
        /*06bc*/ 	.word	0x00004b80
        /*06c0*/ 	.word	0x00000000
        /*06c4*/ 	.word	0x00000000
        /*06c8*/ 	.short	0x010a
        /*06ca*/ 	.byte	0xff
	.zero		1


	//   ....[93]....
        /*06cc*/ 	.word	0x00004bc0
        /*06d0*/ 	.word	0x00000000
        /*06d4*/ 	.word	0x00000000
        /*06d8*/ 	.short	0x010a
        /*06da*/ 	.byte	0xff
	.zero		1


	//   ....[94]....
        /*06dc*/ 	.word	0x00004c30
        /*06e0*/ 	.word	0x000000ff
        /*06e4*/ 	.word	0x00000000
        /*06e8*/ 	.short	0x0101
        /*06ea*/ 	.byte	0x04
	.zero		1


	//   ....[95]....
        /*06ec*/ 	.word	0x00004c70
        /*06f0*/ 	.word	0x000000ff
        /*06f4*/ 	.word	0x00000180
        /*06f8*/ 	.short	0x010a
        /*06fa*/ 	.byte	0x15
	.zero		1


	//   ....[96]....
        /*06fc*/ 	.word	0x00004cd0
        /*0700*/ 	.word	0x000000ff
        /*0704*/ 	.word	0x00000000
        /*0708*/ 	.short	0x0101
        /*070a*/ 	.byte	0x04
	.zero		1


	//   ....[97]....
        /*070c*/ 	.word	0x00005300
        /*0710*/ 	.word	0x000000ff
        /*0714*/ 	.word	0x00000150
        /*0718*/ 	.short	0x010a
        /*071a*/ 	.byte	0x1f
	.zero		1


	//   ....[98]....
        /*071c*/ 	.word	0x000053a0
        /*0720*/ 	.word	0x000000ff
        /*0724*/ 	.word	0x00000000
        /*0728*/ 	.short	0x0101
        /*072a*/ 	.byte	0x2e
	.zero		1


	//   ....[99]....
        /*072c*/ 	.word	0x000058d0
        /*0730*/ 	.word	0x000000ff
        /*0734*/ 	.word	0x00000148
        /*0738*/ 	.short	0x010a
        /*073a*/ 	.byte	0x1f
	.zero		1


	//   ....[100]....
        /*073c*/ 	.word	0x00005db0
        /*0740*/ 	.word	0x000000ff
        /*0744*/ 	.word	0x00000128
        /*0748*/ 	.short	0x010a
        /*074a*/ 	.byte	0x04
	.zero		1


	//   ....[101]....
        /*074c*/ 	.word	0x00006020
        /*0750*/ 	.word	0x000000ff
        /*0754*/ 	.word	0x00000110
        /*0758*/ 	.short	0x010b
        /*075a*/ 	.byte	0x04
	.zero		1


	//   ....[102]....
        /*075c*/ 	.word	0x00006030
        /*0760*/ 	.word	0x000000ff
        /*0764*/ 	.word	0x00000000
        /*0768*/ 	.short	0x0101
        /*076a*/ 	.byte	0x07
	.zero		1


	//   ....[103]....
        /*076c*/ 	.word	0x00006040
        /*0770*/ 	.word	0x000000ff
        /*0774*/ 	.word	0x00000128
        /*0778*/ 	.short	0x010a
        /*077a*/ 	.byte	0x05
	.zero		1


	//   ....[104]....
        /*077c*/ 	.word	0x000062e0
        /*0780*/ 	.word	0x000000ff
        /*0784*/ 	.word	0x00000110
        /*0788*/ 	.short	0x010b
        /*078a*/ 	.byte	0x05
	.zero		1


	//   ....[105]....
        /*078c*/ 	.word	0x000062f0
        /*0790*/ 	.word	0x000000ff
        /*0794*/ 	.word	0x00000000
        /*0798*/ 	.short	0x0101
        /*079a*/ 	.byte	0x04
	.zero		1


	//   ....[106]....
        /*079c*/ 	.word	0x00006360
        /*07a0*/ 	.word	0x000000ff
        /*07a4*/ 	.word	0x00000000
        /*07a8*/ 	.short	0x010a
        /*07aa*/ 	.byte	0x04
	.zero		1


	//   ....[107]....
        /*07ac*/ 	.word	0x000063f0
        /*07b0*/ 	.word	0x000000ff
        /*07b4*/ 	.word	0x00000000
        /*07b8*/ 	.short	0x010a
        /*07ba*/ 	.byte	0x05
	.zero		1


	//   ....[108]....
        /*07bc*/ 	.word	0x00006490
        /*07c0*/ 	.word	0x00000000
        /*07c4*/ 	.word	0x00000000
        /*07c8*/ 	.short	0x010a
        /*07ca*/ 	.byte	0xff
	.zero		1


	//   ....[109]....
        /*07cc*/ 	.word	0x00006810
        /*07d0*/ 	.word	0x000000ff
        /*07d4*/ 	.word	0x00000150
        /*07d8*/ 	.short	0x010a
        /*07da*/ 	.byte	0x32
	.zero		1


	//   ....[110]....
        /*07dc*/ 	.word	0x000068e0
        /*07e0*/ 	.word	0x000000ff
        /*07e4*/ 	.word	0x00000000
        /*07e8*/ 	.short	0x0101
        /*07ea*/ 	.byte	0x04
	.zero		1


	//   ....[111]....
        /*07ec*/ 	.word	0x00007930
        /*07f0*/ 	.word	0x00000000
        /*07f4*/ 	.word	0x00000110
        /*07f8*/ 	.short	0x010a
        /*07fa*/ 	.byte	0xff
	.zero		1


	//   ....[112]....
        /*07fc*/ 	.word	0x00007960
        /*0800*/ 	.word	0x00000039
        /*0804*/ 	.word	0x00000160
        /*0808*/ 	.short	0x010a
        /*080a*/ 	.byte	0xff
	.zero		1


	//   ....[113]....
        /*080c*/ 	.word	0x00007a70
        /*0810*/ 	.word	0x00000000
        /*0814*/ 	.word	0x00000110
        /*0818*/ 	.short	0x010a
        /*081a*/ 	.byte	0xff
	.zero		1


	//   ....[114]....
        /*081c*/ 	.word	0x00007b80
        /*0820*/ 	.word	0x00000039
        /*0824*/ 	.word	0x00000160
        /*0828*/ 	.short	0x010a
        /*082a*/ 	.byte	0xff
	.zero		1


	//   ....[115]....
        /*082c*/ 	.word	0x000083a0
        /*0830*/ 	.word	0x00000000
        /*0834*/ 	.word	0x00000000
        /*0838*/ 	.short	0x0101
        /*083a*/ 	.byte	0xff
	.zero		1


	//   ....[116]....
        /*083c*/ 	.word	0x000083b0
        /*0840*/ 	.word	0x00000003
        /*0844*/ 	.word	0x00000110
        /*0848*/ 	.short	0x010a
        /*084a*/ 	.byte	0xff
	.zero		1


	//   ....[117]....
        /*084c*/ 	.word	0x00008470
        /*0850*/ 	.word	0x00000003
        /*0854*/ 	.word	0x00000110
        /*0858*/ 	.short	0x010a
        /*085a*/ 	.byte	0xff
	.zero		1


	//   ....[118]....
        /*085c*/ 	.word	0x000087d0
        /*0860*/ 	.word	0x00000039
        /*0864*/ 	.word	0x00000000
        /*0868*/ 	.short	0x0101
        /*086a*/ 	.byte	0xff
	.zero		1


	//   ....[119]....
        /*086c*/ 	.word	0x00008d80
        /*0870*/ 	.word	0x00000000
        /*0874*/ 	.word	0x00000000
        /*0878*/ 	.short	0x0101
        /*087a*/ 	.byte	0xff
	.zero		1


	//   ....[120]....
        /*087c*/ 	.word	0x00009010
        /*0880*/ 	.word	0x000000ff
        /*0884*/ 	.word	0x00000000
        /*0888*/ 	.short	0x0101
        /*088a*/ 	.byte	0x04
	.zero		1


	//   ....[121]....
        /*088c*/ 	.word	0x00009040
        /*0890*/ 	.word	0x00000000
        /*0894*/ 	.word	0x00000088
        /*0898*/ 	.short	0x010a
        /*089a*/ 	.byte	0xff
	.zero		1


	//   ....[122]....
        /*089c*/ 	.word	0x000090a0
        /*08a0*/ 	.word	0x00000000
        /*08a4*/ 	.word	0x00000088
        /*08a8*/ 	.short	0x010a
        /*08aa*/ 	.byte	0xff
	.zero		1


	//   ....[123]....
        /*08ac*/ 	.word	0x00009100
        /*08b0*/ 	.word	0x00000000
        /*08b4*/ 	.word	0x00000150
        /*08b8*/ 	.short	0x010a
        /*08ba*/ 	.byte	0xff
	.zero		1


	//   ....[124]....
        /*08bc*/ 	.word	0x00009160
        /*08c0*/ 	.word	0x00000000
        /*08c4*/ 	.word	0x00000000
        /*08c8*/ 	.short	0x010a
        /*08ca*/ 	.byte	0xff
	.zero		1


	//   ....[125]....
        /*08cc*/ 	.word	0x000091c0
        /*08d0*/ 	.word	0x00000000
        /*08d4*/ 	.word	0x00000000
        /*08d8*/ 	.short	0x010a
        /*08da*/ 	.byte	0xff
	.zero		1


	//   ....[126]....
        /*08dc*/ 	.word	0x00009220
        /*08e0*/ 	.word	0x00000000
        /*08e4*/ 	.word	0x00000000
        /*08e8*/ 	.short	0x010a
        /*08ea*/ 	.byte	0xff
	.zero		1


	//   ....[127]....
        /*08ec*/ 	.word	0x00009280
        /*08f0*/ 	.word	0x00000000
        /*08f4*/ 	.word	0x00000000
        /*08f8*/ 	.short	0x010a
        /*08fa*/ 	.byte	0xff
	.zero		1


	//   ....[128]....
        /*08fc*/ 	.word	0x000092e0
        /*0900*/ 	.word	0x00000000
        /*0904*/ 	.word	0x00000000
        /*0908*/ 	.short	0x010a
        /*090a*/ 	.byte	0xff
	.zero		1


	//   ....[129]....
        /*090c*/ 	.word	0x00009340
        /*0910*/ 	.word	0x00000000
        /*0914*/ 	.word	0x00000000
        /*0918*/ 	.short	0x010a
        /*091a*/ 	.byte	0xff
	.zero		1


	//   ....[130]....
        /*091c*/ 	.word	0x000093a0
        /*0920*/ 	.word	0x00000000
        /*0924*/ 	.word	0x00000000
        /*0928*/ 	.short	0x010a
        /*092a*/ 	.byte	0xff
	.zero		1


	//   ....[131]....
        /*092c*/ 	.word	0x00009400
        /*0930*/ 	.word	0x00000000
        /*0934*/ 	.word	0x00000000
        /*0938*/ 	.short	0x010a
        /*093a*/ 	.byte	0xff
	.zero		1


	//   ....[132]....
        /*093c*/ 	.word	0x00009460
        /*0940*/ 	.word	0x00000000
        /*0944*/ 	.word	0x00000000
        /*0948*/ 	.short	0x010a
        /*094a*/ 	.byte	0xff
	.zero		1


	//   ....[133]....
        /*094c*/ 	.word	0x000094c0
        /*0950*/ 	.word	0x00000000
        /*0954*/ 	.word	0x00000000
        /*0958*/ 	.short	0x010a
        /*095a*/ 	.byte	0xff
	.zero		1


	//   ....[134]....
        /*095c*/ 	.word	0x00009520
        /*0960*/ 	.word	0x00000000
        /*0964*/ 	.word	0x00000000
        /*0968*/ 	.short	0x010a
        /*096a*/ 	.byte	0xff
	.zero		1


	//   ....[135]....
        /*096c*/ 	.word	0x00009580
        /*0970*/ 	.word	0x00000000
        /*0974*/ 	.word	0x00000000
        /*0978*/ 	.short	0x010a
        /*097a*/ 	.byte	0xff
	.zero		1


	//   ....[136]....
        /*097c*/ 	.word	0x000095e0
        /*0980*/ 	.word	0x00000000
        /*0984*/ 	.word	0x00000000
        /*0988*/ 	.short	0x010a
        /*098a*/ 	.byte	0xff
	.zero		1


	//   ....[137]....
        /*098c*/ 	.word	0x00009640
        /*0990*/ 	.word	0x00000000
        /*0994*/ 	.word	0x00000000
        /*0998*/ 	.short	0x010a
        /*099a*/ 	.byte	0xff
	.zero		1


	//   ....[138]....
        /*099c*/ 	.word	0x000096a0
        /*09a0*/ 	.word	0x00000000
        /*09a4*/ 	.word	0x00000000
        /*09a8*/ 	.short	0x010a
        /*09aa*/ 	.byte	0xff
	.zero		1


	//   ....[139]....
        /*09ac*/ 	.word	0x00009700
        /*09b0*/ 	.word	0x00000000
        /*09b4*/ 	.word	0x00000000
        /*09b8*/ 	.short	0x010a
        /*09ba*/ 	.byte	0xff
	.zero		1


	//   ....[140]....
        /*09bc*/ 	.word	0x00009760
        /*09c0*/ 	.word	0x00000004
        /*09c4*/ 	.word	0x00000158
        /*09c8*/ 	.short	0x010a
        /*09ca*/ 	.byte	0xff
	.zero		1


	//   ....[141]....
        /*09cc*/ 	.word	0x000097c0
        /*09d0*/ 	.word	0x00000004
        /*09d4*/ 	.word	0x00000150
        /*09d8*/ 	.short	0x010a
        /*09da*/ 	.byte	0xff
	.zero		1


	//   ....[142]....
        /*09dc*/ 	.word	0x00009820
        /*09e0*/ 	.word	0x00000005
        /*09e4*/ 	.word	0x00000008
        /*09e8*/ 	.short	0x010a
        /*09ea*/ 	.byte	0xff
	.zero		1


	//   ....[143]....
        /*09ec*/ 	.word	0x00009900
        /*09f0*/ 	.word	0x00000003
        /*09f4*/ 	.word	0x00000008
        /*09f8*/ 	.short	0x010a
        /*09fa*/ 	.byte	0xff
	.zero		1


	//   ....[144]....
        /*09fc*/ 	.word	0x00009960
        /*0a00*/ 	.word	0x00000004
        /*0a04*/ 	.word	0x00000150
        /*0a08*/ 	.short	0x010a
        /*0a0a*/ 	.byte	0xff
	.zero		1


	//   ....[145]....
        /*0a0c*/ 	.word	0x000099c0
        /*0a10*/ 	.word	0x00000004
        /*0a14*/ 	.word	0x00000170
        /*0a18*/ 	.short	0x010a
        /*0a1a*/ 	.byte	0xff
	.zero		1


	//   ....[146]....
        /*0a1c*/ 	.word	0x00009a20
        /*0a20*/ 	.word	0x00000004
        /*0a24*/ 	.word	0x00000000
        /*0a28*/ 	.short	0x010a
        /*0a2a*/ 	.byte	0xff
	.zero		1


	//   ....[147]....
        /*0a2c*/ 	.word	0x00009a80
        /*0a30*/ 	.word	0x00000000
        /*0a34*/ 	.word	0x00000000
        /*0a38*/ 	.short	0x010a
        /*0a3a*/ 	.byte	0xff
	.zero		1


	//   ....[148]....
        /*0a3c*/ 	.word	0x00009ae0
        /*0a40*/ 	.word	0x00000000
        /*0a44*/ 	.word	0x00000180
        /*0a48*/ 	.short	0x010a
        /*0a4a*/ 	.byte	0xff
	.zero		1


	//   ....[149]....
        /*0a4c*/ 	.word	0x00009b40
        /*0a50*/ 	.word	0x00000000
        /*0a54*/ 	.word	0x00000150
        /*0a58*/ 	.short	0x010a
        /*0a5a*/ 	.byte	0xff
	.zero		1


	//   ....[150]....
        /*0a5c*/ 	.word	0x00009ba0
        /*0a60*/ 	.word	0x00000003
        /*0a64*/ 	.word	0x00000148
        /*0a68*/ 	.short	0x010a
        /*0a6a*/ 	.byte	0xff
	.zero		1


	//   ....[151]....
        /*0a6c*/ 	.word	0x00009c00
        /*0a70*/ 	.word	0x00000000
        /*0a74*/ 	.word	0x00000128
        /*0a78*/ 	.short	0x010a
        /*0a7a*/ 	.byte	0xff
	.zero		1


	//   ....[152]....
        /*0a7c*/ 	.word	0x00009c60
        /*0a80*/ 	.word	0x00000000
        /*0a84*/ 	.word	0x00000128
        /*0a88*/ 	.short	0x010a
        /*0a8a*/ 	.byte	0xff
	.zero		1


	//   ....[153]....
        /*0a8c*/ 	.word	0x00009cc0
        /*0a90*/ 	.word	0x00000000
        /*0a94*/ 	.word	0x00000000
        /*0a98*/ 	.short	0x010a
        /*0a9a*/ 	.byte	0xff
	.zero		1


	//   ....[154]....
        /*0a9c*/ 	.word	0x00009d20
        /*0aa0*/ 	.word	0x00000000
        /*0aa4*/ 	.word	0x00000000
        /*0aa8*/ 	.short	0x010a
        /*0aaa*/ 	.byte	0xff
	.zero		1


	//   ....[155]....
        /*0aac*/ 	.word	0x00009d80
        /*0ab0*/ 	.word	0x00000000
        /*0ab4*/ 	.word	0x00000150
        /*0ab8*/ 	.short	0x010a
        /*0aba*/ 	.byte	0xff
	.zero		1


	//   ....[156]....
        /*0abc*/ 	.word	0x00009dd0
        /*0ac0*/ 	.word	0x00000000
        /*0ac4*/ 	.word	0x00000110
        /*0ac8*/ 	.short	0x010a
        /*0aca*/ 	.byte	0xff
	.zero		1


	//   ....[157]....
        /*0acc*/ 	.word	0x00009e20
        /*0ad0*/ 	.word	0x00000039
        /*0ad4*/ 	.word	0x00000160
        /*0ad8*/ 	.short	0x010a
        /*0ada*/ 	.byte	0xff
	.zero		1


	//   ....[158]....
        /*0adc*/ 	.word	0x00009e70
        /*0ae0*/ 	.word	0x00000003
        /*0ae4*/ 	.word	0x00000110
        /*0ae8*/ 	.short	0x010a
        /*0aea*/ 	.byte	0xff
	.zero		1


	//----- nvinfo : EIATTR_NUM_MBARRIERS
	.align		4
.L_47:
        /*0aec*/ 	.byte	0x03, 0x38
        /*0aee*/ 	.short	0x0031


	//----- nvinfo : EIATTR_EXIT_INSTR_OFFSETS
	.align		4
        /*0af0*/ 	.byte	0x04, 0x1c
        /*0af2*/ 	.short	(.L_49 - .L_48)


	//   ....[0]....
.L_48:
        /*0af4*/ 	.word	0x00003960


	//   ....[1]....
        /*0af8*/ 	.word	0x00003c10


	//   ....[2]....
        /*0afc*/ 	.word	0x00003c70


	//   ....[3]....
        /*0b00*/ 	.word	0x00004f00


	//   ....[4]....
        /*0b04*/ 	.word	0x000064c0


	//   ....[5]....
        /*0b08*/ 	.word	0x00006500


	//   ....[6]....
        /*0b0c*/ 	.word	0x00008ef0


	//   ....[7]....
        /*0b10*/ 	.word	0x00008f70


	//   ....[8]....
        /*0b14*/ 	.word	0x00008fa0


	//   ....[9]....
        /*0b18*/ 	.word	0x00009020


	//----- nvinfo : EIATTR_MAX_THREADS
	.align		4
.L_49:
        /*0b1c*/ 	.byte	0x04, 0x05
        /*0b1e*/ 	.short	(.L_51 - .L_50)
.L_50:
        /*0b20*/ 	.word	0x00000100
        /*0b24*/ 	.word	0x00000001
        /*0b28*/ 	.word	0x00000001


	//----- nvinfo : EIATTR_CRS_STACK_SIZE
	.align		4
.L_51:
        /*0b2c*/ 	.byte	0x04, 0x1e
        /*0b2e*/ 	.short	(.L_53 - .L_52)
.L_52:
        /*0b30*/ 	.word	0x00000000


	//----- nvinfo : EIATTR_CBANK_PARAM_SIZE
	.align		4
.L_53:
        /*0b34*/ 	.byte	0x03, 0x19
        /*0b36*/ 	.short	0x0800


	//----- nvinfo : EIATTR_PARAM_CBANK
	.align		4
        /*0b38*/ 	.byte	0x04, 0x0a
        /*0b3a*/ 	.short	(.L_55 - .L_54)
	.align		4
.L_54:
        /*0b3c*/ 	.word	index@(.nv.constant0._ZN7cutlass13device_kernelINS_4conv6kernel13ConvUniversalINS1_16ConvProblemShapeILNS1_8OperatorE2ELi2EEENS1_10collective14CollectiveConvINS1_47MainloopSm100TmaUmmaWarpSpecializedImplicitGemmILS5_2ELi17ELi2ELi1ELi2EN4cute5tupleIJNSA_1CILi2EEENSC_ILi1EEESE_EEEEENSB_IJNSC_ILi128EEENSB_IJNSC_ILi64EEEEEESJ_EEENS_10bfloat16_tESL_NSA_8TiledMMAINSA_8MMA_AtomIJNSA_26SM100_MMA_F16BF16_2x1SM_SSISL_SL_fLi128ELi64ELNSA_4UMMA5MajorE1ELSQ_1ELNSP_7ScaleInE0ELSR_0EEEEEENSA_6LayoutINSB_IJSE_SE_SE_EEENSB_IJNSC_ILi0EEESW_SW_EEEEENSB_IJNSA_10UnderscoreESZ_SZ_EEEEENS7_6detail27Sm100ImplicitGemmTileTraitsINSA_18SM100_TMA_2SM_LOADENSA_14ComposedLayoutINSA_7SwizzleILi3ELi4ELi3EEENSA_18smem_ptr_flag_bitsILi16EEENSU_INSB_IJSI_NSC_ILi8EEEEEENSB_IJSE_SI_EEEEEEEvEENS13_INSA_25SM100_TMA_2SM_LOAD_IM2COLENS15_INS16_ILi2ELi4ELi3EEES19_NSU_INSB_IJNSC_ILi32EEES1A_EEENSB_IJSE_S1I_EEEEEEEvEEEENS_8epilogue10collective18CollectiveEpilogueINS1P_23Sm100TmaWarpSpecializedILi3ELi2ELi16ELb1ELb0EEEJNSB_IJSI_SJ_SJ_EEENSB_IJNSU_ISI_SE_EENSU_INSB_IJNSC_ILi16EEESD_EEES1K_EEEEESL_NSB_IJlNSB_IJSE_llEEESW_EEESL_S21_NS1P_6fusion15FusionCallbacksIS1T_NS22_17LinearCombinationISL_fSL_fLNS_15FloatRoundStyleE2EEES1U_S1Z_JEEENSA_5SM1004TMEM4LOAD26SM100_TMEM_LOAD_32dp32b16xENSA_13SM90_TMA_LOADENS15_INS16_ILi1ELi4ELi3EEES19_NSU_INSB_IJS1A_S1W_EEENSB_IJS1W_SE_EEEEEEENSA_39AutoVectorizingCopyWithAssumedAlignmentILi128EEENSA_14SM90_TMA_STOREES2H_S2J_S2J_EEEvvEEEEvNT_6ParamsE)
        /*0b40*/ 	.short	0x0380
        /*0b42*/ 	.short	0x0800


	//----- nvinfo : EIATTR_SW_WAR
	.align		4
.L_55:
        /*0b44*/ 	.byte	0x04, 0x36
        /*0b46*/ 	.short	(.L_57 - .L_56)
.L_56:
        /*0b48*/ 	.word	0x00000008
.L_57:


//--------------------- .nv.callgraph             --------------------------
	.section	.nv.callgraph,"",@"SHT_CUDA_CALLGRAPH"
	.align	4
	.sectionentsize	8
	.align		4
        /*0000*/ 	.word	0x00000000
	.align		4
        /*0004*/ 	.word	0xffffffff
	.align		4
        /*0008*/ 	.word	index@(_ZN7cutlass13device_kernelINS_4conv6kernel13ConvUniversalINS1_16ConvProblemShapeILNS1_8OperatorE2ELi2EEENS1_10collective14CollectiveConvINS1_47MainloopSm100TmaUmmaWarpSpecializedImplicitGemmILS5_2ELi17ELi2ELi1ELi2EN4cute5tupleIJNSA_1CILi2EEENSC_ILi1EEESE_EEEEENSB_IJNSC_ILi128EEENSB_IJNSC_ILi64EEEEEESJ_EEENS_10bfloat16_tESL_NSA_8TiledMMAINSA_8MMA_AtomIJNSA_26SM100_MMA_F16BF16_2x1SM_SSISL_SL_fLi128ELi64ELNSA_4UMMA5MajorE1ELSQ_1ELNSP_7ScaleInE0ELSR_0EEEEEENSA_6LayoutINSB_IJSE_SE_SE_EEENSB_IJNSC_ILi0EEESW_SW_EEEEENSB_IJNSA_10UnderscoreESZ_SZ_EEEEENS7_6detail27Sm100ImplicitGemmTileTraitsINSA_18SM100_TMA_2SM_LOADENSA_14ComposedLayoutINSA_7SwizzleILi3ELi4ELi3EEENSA_18smem_ptr_flag_bitsILi16EEENSU_INSB_IJSI_NSC_ILi8EEEEEENSB_IJSE_SI_EEEEEEEvEENS13_INSA_25SM100_TMA_2SM_LOAD_IM2COLENS15_INS16_ILi2ELi4ELi3EEES19_NSU_INSB_IJNSC_ILi32EEES1A_EEENSB_IJSE_S1I_EEEEEEEvEEEENS_8epilogue10collective18CollectiveEpilogueINS1P_23Sm100TmaWarpSpecializedILi3ELi2ELi16ELb1ELb0EEEJNSB_IJSI_SJ_SJ_EEENSB_IJNSU_ISI_SE_EENSU_INSB_IJNSC_ILi16EEESD_EEES1K_EEEEESL_NSB_IJlNSB_IJSE_llEEESW_EEESL_S21_NS1P_6fusion15FusionCallbacksIS1T_NS22_17LinearCombinationISL_fSL_fLNS_15FloatRoundStyleE2EEES1U_S1Z_JEEENSA_5SM1004TMEM4LOAD26SM100_TMEM_LOAD_32dp32b16xENSA_13SM90_TMA_LOADENS15_INS16_ILi1ELi4ELi3EEES19_NSU_INSB_IJS1A_S1W_EEENSB_IJS1W_SE_EEEEEEENSA_39AutoVectorizingCopyWithAssumedAlignmentILi128EEENSA_14SM90_TMA_STOREES2H_S2J_S2J_EEEvvEEEEvNT_6ParamsE)
	.align		4
        /*000c*/ 	.word	index@(__assertfail)
	.align		4
        /*0010*/ 	.word	0x00000000
	.align		4
        /*0014*/ 	.word	0xfffffffe
	.align		4
        /*0018*/ 	.word	0x00000000
	.align		4
        /*001c*/ 	.word	0xfffffffd
	.align		4
        /*0020*/ 	.word	0x00000000
	.align		4
        /*0024*/ 	.word	0xfffffffc


//--------------------- .nv.constant4             --------------------------
	.section	.nv.constant4,"a",@progbits
	.align	8
	.align		8
.nv.constant4:
        /*0000*/ 	.dword	__assertfail
	.align		8
        /*0008*/ 	.dword	__unnamed_1
	.align		8
        /*0010*/ 	.dword	__unnamed_2
	.align		8
        /*0018*/ 	.dword	_ZN39_INTERNAL_6a1f4259_4_k_cu_3a28dada_34064cuda3std3__45__cpo5beginE
	.align		8
        /*0020*/ 	.dword	_ZN39_INTERNAL_6a1f4259_4_k_cu_3a28dada_34064cuda3std3__45__cpo3endE
	.align		8
        /*0028*/ 	.dword	_ZN39_INTERNAL_6a1f4259_4_k_cu_3a28dada_34064cuda3std3__45__cpo6cbeginE
	.align		8
        /*0030*/ 	.dword	_ZN39_INTERNAL_6a1f4259_4_k_cu_3a28dada_34064cuda3std3__45__cpo4cendE
	.align		8
        /*0038*/ 	.dword	_ZN39_INTERNAL_6a1f4259_4_k_cu_3a28dada_34064cuda3std3__441_GLOBAL__N__6a1f4259_4_k_cu_3a28dada_34066ignoreE
	.align		8
        /*0040*/ 	.dword	_ZN39_INTERNAL_6a1f4259_4_k_cu_3a28dada_34064cuda3std3__419piecewise_constructE
	.align		8
        /*0048*/ 	.dword	_ZN39_INTERNAL_6a1f4259_4_k_cu_3a28dada_34064cuda3std3__48in_placeE
	.align		8
        /*0050*/ 	.dword	_ZN39_INTERNAL_6a1f4259_4_k_cu_3a28dada_34064cuda3std6ranges3__45__cpo4swapE
	.align		8
        /*0058*/ 	.dword	_ZN39_INTERNAL_6a1f4259_4_k_cu_3a28dada_34064cuda3std6ranges3__45__cpo9iter_moveE
	.align		8
        /*0060*/ 	.dword	_ZN39_INTERNAL_6a1f4259_4_k_cu_3a28dada_34064cute7productE
	.align		8
        /*0068*/ 	.dword	_ZN39_INTERNAL_6a1f4259_4_k_cu_3a28dada_34064cute1_E
	.align		8
        /*0070*/ 	.dword	$str$27
	.align		8
        /*0078*/ 	.dword	$str$28
	.align		8
        /*0080*/ 	.dword	$str$29
	.align		8
        /*0088*/ 	.dword	$str$30


//--------------------- .text._ZN7cutlass13device_kernelINS_4conv6kernel13ConvUniversalINS1_16ConvProblemShapeILNS1_8OperatorE2ELi2EEENS1_10collective14CollectiveConvINS1_47MainloopSm100TmaUmmaWarpSpecializedImplicitGemmILS5_2ELi17ELi2ELi1ELi2EN4cute5tupleIJNSA_1CILi2EEENSC_ILi1EEESE_EEEEENSB_IJNSC_ILi128EEENSB_IJNSC_ILi64EEEEEESJ_EEENS_10bfloat16_tESL_NSA_8TiledMMAINSA_8MMA_AtomIJNSA_26SM100_MMA_F16BF16_2x1SM_SSISL_SL_fLi128ELi64ELNSA_4UMMA5MajorE1ELSQ_1ELNSP_7ScaleInE0ELSR_0EEEEEENSA_6LayoutINSB_IJSE_SE_SE_EEENSB_IJNSC_ILi0EEESW_SW_EEEEENSB_IJNSA_10UnderscoreESZ_SZ_EEEEENS7_6detail27Sm100ImplicitGemmTileTraitsINSA_18SM100_TMA_2SM_LOADENSA_14ComposedLayoutINSA_7SwizzleILi3ELi4ELi3EEENSA_18smem_ptr_flag_bitsILi16EEENSU_INSB_IJSI_NSC_ILi8EEEEEENSB_IJSE_SI_EEEEEEEvEENS13_INSA_25SM100_TMA_2SM_LOAD_IM2COLENS15_INS16_ILi2ELi4ELi3EEES19_NSU_INSB_IJNSC_ILi32EEES1A_EEENSB_IJSE_S1I_EEEEEEEvEEEENS_8epilogue10collective18CollectiveEpilogueINS1P_23Sm100TmaWarpSpecializedILi3ELi2ELi16ELb1ELb0EEEJNSB_IJSI_SJ_SJ_EEENSB_IJNSU_ISI_SE_EENSU_INSB_IJNSC_ILi16EEESD_EEES1K_EEEEESL_NSB_IJlNSB_IJSE_llEEESW_EEESL_S21_NS1P_6fusion15FusionCallbacksIS1T_NS22_17LinearCombinationISL_fSL_fLNS_15FloatRoundStyleE2EEES1U_S1Z_JEEENSA_5SM1004TMEM4LOAD26SM100_TMEM_LOAD_32dp32b16xENSA_13SM90_TMA_LOADENS15_INS16_ILi1ELi4ELi3EEES19_NSU_INSB_IJS1A_S1W_EEENSB_IJS1W_SE_EEEEEEENSA_39AutoVectorizingCopyWithAssumedAlignmentILi128EEENSA_14SM90_TMA_STOREES2H_S2J_S2J_EEEvvEEEEvNT_6ParamsE --------------------------
	.section	.text._ZN7cutlass13device_kernelINS_4conv6kernel13ConvUniversalINS1_16ConvProblemShapeILNS1_8OperatorE2ELi2EEENS1_10collective14CollectiveConvINS1_47MainloopSm100TmaUmmaWarpSpecializedImplicitGemmILS5_2ELi17ELi2ELi1ELi2EN4cute5tupleIJNSA_1CILi2EEENSC_ILi1EEESE_EEEEENSB_IJNSC_ILi128EEENSB_IJNSC_ILi64EEEEEESJ_EEENS_10bfloat16_tESL_NSA_8TiledMMAINSA_8MMA_AtomIJNSA_26SM100_MMA_F16BF16_2x1SM_SSISL_SL_fLi128ELi64ELNSA_4UMMA5MajorE1ELSQ_1ELNSP_7ScaleInE0ELSR_0EEEEEENSA_6LayoutINSB_IJSE_SE_SE_EEENSB_IJNSC_ILi0EEESW_SW_EEEEENSB_IJNSA_10UnderscoreESZ_SZ_EEEEENS7_6detail27Sm100ImplicitGemmTileTraitsINSA_18SM100_TMA_2SM_LOADENSA_14ComposedLayoutINSA_7SwizzleILi3ELi4ELi3EEENSA_18smem_ptr_flag_bitsILi16EEENSU_INSB_IJSI_NSC_ILi8EEEEEENSB_IJSE_SI_EEEEEEEvEENS13_INSA_25SM100_TMA_2SM_LOAD_IM2COLENS15_INS16_ILi2ELi4ELi3EEES19_NSU_INSB_IJNSC_ILi32EEES1A_EEENSB_IJSE_S1I_EEEEEEEvEEEENS_8epilogue10collective18CollectiveEpilogueINS1P_23Sm100TmaWarpSpecializedILi3ELi2ELi16ELb1ELb0EEEJNSB_IJSI_SJ_SJ_EEENSB_IJNSU_ISI_SE_EENSU_INSB_IJNSC_ILi16EEESD_EEES1K_EEEEESL_NSB_IJlNSB_IJSE_llEEESW_EEESL_S21_NS1P_6fusion15FusionCallbacksIS1T_NS22_17LinearCombinationISL_fSL_fLNS_15FloatRoundStyleE2EEES1U_S1Z_JEEENSA_5SM1004TMEM4LOAD26SM100_TMEM_LOAD_32dp32b16xENSA_13SM90_TMA_LOADENS15_INS16_ILi1ELi4ELi3EEES19_NSU_INSB_IJS1A_S1W_EEENSB_IJS1W_SE_EEEEEEENSA_39AutoVectorizingCopyWithAssumedAlignmentILi128EEENSA_14SM90_TMA_STOREES2H_S2J_S2J_EEEvvEEEEvNT_6ParamsE,"ax",@progbits
	.align	128
.text._ZN7cutlass13device_kernelINS_4conv6kernel13ConvUniversalINS1_16ConvProblemShapeILNS1_8OperatorE2ELi2EEENS1_10collective14CollectiveConvINS1_47MainloopSm100TmaUmmaWarpSpecializedImplicitGemmILS5_2ELi17ELi2ELi1ELi2EN4cute5tupleIJNSA_1CILi2EEENSC_ILi1EEESE_EEEEENSB_IJNSC_ILi128EEENSB_IJNSC_ILi64EEEEEESJ_EEENS_10bfloat16_tESL_NSA_8TiledMMAINSA_8MMA_AtomIJNSA_26SM100_MMA_F16BF16_2x1SM_SSISL_SL_fLi128ELi64ELNSA_4UMMA5MajorE1ELSQ_1ELNSP_7ScaleInE0ELSR_0EEEEEENSA_6LayoutINSB_IJSE_SE_SE_EEENSB_IJNSC_ILi0EEESW_SW_EEEEENSB_IJNSA_10UnderscoreESZ_SZ_EEEEENS7_6detail27Sm100ImplicitGemmTileTraitsINSA_18SM100_TMA_2SM_LOADENSA_14ComposedLayoutINSA_7SwizzleILi3ELi4ELi3EEENSA_18smem_ptr_flag_bitsILi16EEENSU_INSB_IJSI_NSC_ILi8EEEEEENSB_IJSE_SI_EEEEEEEvEENS13_INSA_25SM100_TMA_2SM_LOAD_IM2COLENS15_INS16_ILi2ELi4ELi3EEES19_NSU_INSB_IJNSC_ILi32EEES1A_EEENSB_IJSE_S1I_EEEEEEEvEEEENS_8epilogue10collective18CollectiveEpilogueINS1P_23Sm100TmaWarpSpecializedILi3ELi2ELi16ELb1ELb0EEEJNSB_IJSI_SJ_SJ_EEENSB_IJNSU_ISI_SE_EENSU_INSB_IJNSC_ILi16EEESD_EEES1K_EEEEESL_NSB_IJlNSB_IJSE_llEEESW_EEESL_S21_NS1P_6fusion15FusionCallbacksIS1T_NS22_17LinearCombinationISL_fSL_fLNS_15FloatRoundStyleE2EEES1U_S1Z_JEEENSA_5SM1004TMEM4LOAD26SM100_TMEM_LOAD_32dp32b16xENSA_13SM90_TMA_LOADENS15_INS16_ILi1ELi4ELi3EEES19_NSU_INSB_IJS1A_S1W_EEENSB_IJS1W_SE_EEEEEEENSA_39AutoVectorizingCopyWithAssumedAlignmentILi128EEENSA_14SM90_TMA_STOREES2H_S2J_S2J_EEEvvEEEEvNT_6ParamsE:
        .type           _ZN7cutlass13device_kernelINS_4conv6kernel13ConvUniversalINS1_16ConvProblemShapeILNS1_8OperatorE2ELi2EEENS1_10collective14CollectiveConvINS1_47MainloopSm100TmaUmmaWarpSpecializedImplicitGemmILS5_2ELi17ELi2ELi1ELi2EN4cute5tupleIJNSA_1CILi2EEENSC_ILi1EEESE_EEEEENSB_IJNSC_ILi128EEENSB_IJNSC_ILi64EEEEEESJ_EEENS_10bfloat16_tESL_NSA_8TiledMMAINSA_8MMA_AtomIJNSA_26SM100_MMA_F16BF16_2x1SM_SSISL_SL_fLi128ELi64ELNSA_4UMMA5MajorE1ELSQ_1ELNSP_7ScaleInE0ELSR_0EEEEEENSA_6LayoutINSB_IJSE_SE_SE_EEENSB_IJNSC_ILi0EEESW_SW_EEEEENSB_IJNSA_10UnderscoreESZ_SZ_EEEEENS7_6detail27Sm100ImplicitGemmTileTraitsINSA_18SM100_TMA_2SM_LOADENSA_14ComposedLayoutINSA_7SwizzleILi3ELi4ELi3EEENSA_18smem_ptr_flag_bitsILi16EEENSU_INSB_IJSI_NSC_ILi8EEEEEENSB_IJSE_SI_EEEEEEEvEENS13_INSA_25SM100_TMA_2SM_LOAD_IM2COLENS15_INS16_ILi2ELi4ELi3EEES19_NSU_INSB_IJNSC_ILi32EEES1A_EEENSB_IJSE_S1I_EEEEEEEvEEEENS_8epilogue10collective18CollectiveEpilogueINS1P_23Sm100TmaWarpSpecializedILi3ELi2ELi16ELb1ELb0EEEJNSB_IJSI_SJ_SJ_EEENSB_IJNSU_ISI_SE_EENSU_INSB_IJNSC_ILi16EEESD_EEES1K_EEEEESL_NSB_IJlNSB_IJSE_llEEESW_EEESL_S21_NS1P_6fusion15FusionCallbacksIS1T_NS22_17LinearCombinationISL_fSL_fLNS_15FloatRoundStyleE2EEES1U_S1Z_JEEENSA_5SM1004TMEM4LOAD26SM100_TMEM_LOAD_32dp32b16xENSA_13SM90_TMA_LOADENS15_INS16_ILi1ELi4ELi3EEES19_NSU_INSB_IJS1A_S1W_EEENSB_IJS1W_SE_EEEEEEENSA_39AutoVectorizingCopyWithAssumedAlignmentILi128EEENSA_14SM90_TMA_STOREES2H_S2J_S2J_EEEvvEEEEvNT_6ParamsE,@function
        .size           _ZN7cutlass13device_kernelINS_4conv6kernel13ConvUniversalINS1_16ConvProblemShapeILNS1_8OperatorE2ELi2EEENS1_10collective14CollectiveConvINS1_47MainloopSm100TmaUmmaWarpSpecializedImplicitGemmILS5_2ELi17ELi2ELi1ELi2EN4cute5tupleIJNSA_1CILi2EEENSC_ILi1EEESE_EEEEENSB_IJNSC_ILi128EEENSB_IJNSC_ILi64EEEEEESJ_EEENS_10bfloat16_tESL_NSA_8TiledMMAINSA_8MMA_AtomIJNSA_26SM100_MMA_F16BF16_2x1SM_SSISL_SL_fLi128ELi64ELNSA_4UMMA5MajorE1ELSQ_1ELNSP_7ScaleInE0ELSR_0EEEEEENSA_6LayoutINSB_IJSE_SE_SE_EEENSB_IJNSC_ILi0EEESW_SW_EEEEENSB_IJNSA_10UnderscoreESZ_SZ_EEEEENS7_6detail27Sm100ImplicitGemmTileTraitsINSA_18SM100_TMA_2SM_LOADENSA_14ComposedLayoutINSA_7SwizzleILi3ELi4ELi3EEENSA_18smem_ptr_flag_bitsILi16EEENSU_INSB_IJSI_NSC_ILi8EEEEEENSB_IJSE_SI_EEEEEEEvEENS13_INSA_25SM100_TMA_2SM_LOAD_IM2COLENS15_INS16_ILi2ELi4ELi3EEES19_NSU_INSB_IJNSC_ILi32EEES1A_EEENSB_IJSE_S1I_EEEEEEEvEEEENS_8epilogue10collective18CollectiveEpilogueINS1P_23Sm100TmaWarpSpecializedILi3ELi2ELi16ELb1ELb0EEEJNSB_IJSI_SJ_SJ_EEENSB_IJNSU_ISI_SE_EENSU_INSB_IJNSC_ILi16EEESD_EEES1K_EEEEESL_NSB_IJlNSB_IJSE_llEEESW_EEESL_S21_NS1P_6fusion15FusionCallbacksIS1T_NS22_17LinearCombinationISL_fSL_fLNS_15FloatRoundStyleE2EEES1U_S1Z_JEEENSA_5SM1004TMEM4LOAD26SM100_TMEM_LOAD_32dp32b16xENSA_13SM90_TMA_LOADENS15_INS16_ILi1ELi4ELi3EEES19_NSU_INSB_IJS1A_S1W_EEENSB_IJS1W_SE_EEEEEEENSA_39AutoVectorizingCopyWithAssumedAlignmentILi128EEENSA_14SM90_TMA_STOREES2H_S2J_S2J_EEEvvEEEEvNT_6ParamsE,(.L_x_205 - _ZN7cutlass13device_kernelINS_4conv6kernel13ConvUniversalINS1_16ConvProblemShapeILNS1_8OperatorE2ELi2EEENS1_10collective14CollectiveConvINS1_47MainloopSm100TmaUmmaWarpSpecializedImplicitGemmILS5_2ELi17ELi2ELi1ELi2EN4cute5tupleIJNSA_1CILi2EEENSC_ILi1EEESE_EEEEENSB_IJNSC_ILi128EEENSB_IJNSC_ILi64EEEEEESJ_EEENS_10bfloat16_tESL_NSA_8TiledMMAINSA_8MMA_AtomIJNSA_26SM100_MMA_F16BF16_2x1SM_SSISL_SL_fLi128ELi64ELNSA_4UMMA5MajorE1ELSQ_1ELNSP_7ScaleInE0ELSR_0EEEEEENSA_6LayoutINSB_IJSE_SE_SE_EEENSB_IJNSC_ILi0EEESW_SW_EEEEENSB_IJNSA_10UnderscoreESZ_SZ_EEEEENS7_6detail27Sm100ImplicitGemmTileTraitsINSA_18SM100_TMA_2SM_LOADENSA_14ComposedLayoutINSA_7SwizzleILi3ELi4ELi3EEENSA_18smem_ptr_flag_bitsILi16EEENSU_INSB_IJSI_NSC_ILi8EEEEEENSB_IJSE_SI_EEEEEEEvEENS13_INSA_25SM100_TMA_2SM_LOAD_IM2COLENS15_INS16_ILi2ELi4ELi3EEES19_NSU_INSB_IJNSC_ILi32EEES1A_EEENSB_IJSE_S1I_EEEEEEEvEEEENS_8epilogue10collective18CollectiveEpilogueINS1P_23Sm100TmaWarpSpecializedILi3ELi2ELi16ELb1ELb0EEEJNSB_IJSI_SJ_SJ_EEENSB_IJNSU_ISI_SE_EENSU_INSB_IJNSC_ILi16EEESD_EEES1K_EEEEESL_NSB_IJlNSB_IJSE_llEEESW_EEESL_S21_NS1P_6fusion15FusionCallbacksIS1T_NS22_17LinearCombinationISL_fSL_fLNS_15FloatRoundStyleE2EEES1U_S1Z_JEEENSA_5SM1004TMEM4LOAD26SM100_TMEM_LOAD_32dp32b16xENSA_13SM90_TMA_LOADENS15_INS16_ILi1ELi4ELi3EEES19_NSU_INSB_IJS1A_S1W_EEENSB_IJS1W_SE_EEEEEEENSA_39AutoVectorizingCopyWithAssumedAlignmentILi128EEENSA_14SM90_TMA_STOREES2H_S2J_S2J_EEEvvEEEEvNT_6ParamsE)
        .other          _ZN7cutlass13device_kernelINS_4conv6kernel13ConvUniversalINS1_16ConvProblemShapeILNS1_8OperatorE2ELi2EEENS1_10collective14CollectiveConvINS1_47MainloopSm100TmaUmmaWarpSpecializedImplicitGemmILS5_2ELi17ELi2ELi1ELi2EN4cute5tupleIJNSA_1CILi2EEENSC_ILi1EEESE_EEEEENSB_IJNSC_ILi128EEENSB_IJNSC_ILi64EEEEEESJ_EEENS_10bfloat16_tESL_NSA_8TiledMMAINSA_8MMA_AtomIJNSA_26SM100_MMA_F16BF16_2x1SM_SSISL_SL_fLi128ELi64ELNSA_4UMMA5MajorE1ELSQ_1ELNSP_7ScaleInE0ELSR_0EEEEEENSA_6LayoutINSB_IJSE_SE_SE_EEENSB_IJNSC_ILi0EEESW_SW_EEEEENSB_IJNSA_10UnderscoreESZ_SZ_EEEEENS7_6detail27Sm100ImplicitGemmTileTraitsINSA_18SM100_TMA_2SM_LOADENSA_14ComposedLayoutINSA_7SwizzleILi3ELi4ELi3EEENSA_18smem_ptr_flag_bitsILi16EEENSU_INSB_IJSI_NSC_ILi8EEEEEENSB_IJSE_SI_EEEEEEEvEENS13_INSA_25SM100_TMA_2SM_LOAD_IM2COLENS15_INS16_ILi2ELi4ELi3EEES19_NSU_INSB_IJNSC_ILi32EEES1A_EEENSB_IJSE_S1I_EEEEEEEvEEEENS_8epilogue10collective18CollectiveEpilogueINS1P_23Sm100TmaWarpSpecializedILi3ELi2ELi16ELb1ELb0EEEJNSB_IJSI_SJ_SJ_EEENSB_IJNSU_ISI_SE_EENSU_INSB_IJNSC_ILi16EEESD_EEES1K_EEEEESL_NSB_IJlNSB_IJSE_llEEESW_EEESL_S21_NS1P_6fusion15FusionCallbacksIS1T_NS22_17LinearCombinationISL_fSL_fLNS_15FloatRoundStyleE2EEES1U_S1Z_JEEENSA_5SM1004TMEM4LOAD26SM100_TMEM_LOAD_32dp32b16xENSA_13SM90_TMA_LOADENS15_INS16_ILi1ELi4ELi3EEES19_NSU_INSB_IJS1A_S1W_EEENSB_IJS1W_SE_EEEEEEENSA_39AutoVectorizingCopyWithAssumedAlignmentILi128EEENSA_14SM90_TMA_STOREES2H_S2J_S2J_EEEvvEEEEvNT_6ParamsE,@"STO_CUDA_ENTRY STV_DEFAULT"
_ZN7cutlass13device_kernelINS_4conv6kernel13ConvUniversalINS1_16ConvProblemShapeILNS1_8OperatorE2ELi2EEENS1_10collective14CollectiveConvINS1_47MainloopSm100TmaUmmaWarpSpecializedImplicitGemmILS5_2ELi17ELi2ELi1ELi2EN4cute5tupleIJNSA_1CILi2EEENSC_ILi1EEESE_EEEEENSB_IJNSC_ILi128EEENSB_IJNSC_ILi64EEEEEESJ_EEENS_10bfloat16_tESL_NSA_8TiledMMAINSA_8MMA_AtomIJNSA_26SM100_MMA_F16BF16_2x1SM_SSISL_SL_fLi128ELi64ELNSA_4UMMA5MajorE1ELSQ_1ELNSP_7ScaleInE0ELSR_0EEEEEENSA_6LayoutINSB_IJSE_SE_SE_EEENSB_IJNSC_ILi0EEESW_SW_EEEEENSB_IJNSA_10UnderscoreESZ_SZ_EEEEENS7_6detail27Sm100ImplicitGemmTileTraitsINSA_18SM100_TMA_2SM_LOADENSA_14ComposedLayoutINSA_7SwizzleILi3ELi4ELi3EEENSA_18smem_ptr_flag_bitsILi16EEENSU_INSB_IJSI_NSC_ILi8EEEEEENSB_IJSE_SI_EEEEEEEvEENS13_INSA_25SM100_TMA_2SM_LOAD_IM2COLENS15_INS16_ILi2ELi4ELi3EEES19_NSU_INSB_IJNSC_ILi32EEES1A_EEENSB_IJSE_S1I_EEEEEEEvEEEENS_8epilogue10collective18CollectiveEpilogueINS1P_23Sm100TmaWarpSpecializedILi3ELi2ELi16ELb1ELb0EEEJNSB_IJSI_SJ_SJ_EEENSB_IJNSU_ISI_SE_EENSU_INSB_IJNSC_ILi16EEESD_EEES1K_EEEEESL_NSB_IJlNSB_IJSE_llEEESW_EEESL_S21_NS1P_6fusion15FusionCallbacksIS1T_NS22_17LinearCombinationISL_fSL_fLNS_15FloatRoundStyleE2EEES1U_S1Z_JEEENSA_5SM1004TMEM4LOAD26SM100_TMEM_LOAD_32dp32b16xENSA_13SM90_TMA_LOADENS15_INS16_ILi1ELi4ELi3EEES19_NSU_INSB_IJS1A_S1W_EEENSB_IJS1W_SE_EEEEEEENSA_39AutoVectorizingCopyWithAssumedAlignmentILi128EEENSA_14SM90_TMA_STOREES2H_S2J_S2J_EEEvvEEEEvNT_6ParamsE:
[----:B------:R-:W1:Y:S01]  /*0000*/  LDC R1, c[0x0][0x37c] ;  /* 0x0000df00ff017b82 */ /* 0x000e620000000800 */
[----:B------:R-:W2:Y:S01]  /*0010*/  S2R R54, SR_TID.X ;  /* 0x0000000000367919 */ /* 0x000ea20000002100 */
[----:B------:R-:W3:Y:S06]  /*0020*/  LDCU.64 UR8, c[0x0][0x890] ;  /* 0x00011200ff0877ac */ /* 0x000eec0008000a00 */
[----:B------:R-:W4:Y:S01]  /*0030*/  S2UR UR4, SR_CgaCtaId ;  /* 0x00000000000479c3 */ /* 0x000f220000008800 */
[----:B-1----:R-:W-:Y:S01]  /*0040*/  VIADD R1, R1, 0xfffffff8 ;  /* 0xfffffff801017836 */ /* 0x002fe20000000000 */
[----:B------:R-:W-:-:S02]  /*0050*/  PRMT R45, RZ, 0x7610, R45 ;  /* 0x00007610ff2d7816 */ /* 0x000fc4000000002d */
[----:B------:R-:W-:Y:S02]  /*0060*/  ELECT P1, URZ, PT ;  /* 0x0000000000ff782f */ /* 0x000fe40003820000 */
[----:B------:R-:W-:Y:S01]  /*0070*/  R2UR UR48, R1 ;  /* 0x00000000013072ca */ /* 0x000fe200000e0000 */
[----:B---3--:R-:W-:-:S04]  /*0080*/  UISETP.NE.U32.AND UP0, UPT, UR8, URZ, UPT ;  /* 0x000000ff0800728c */ /* 0x008fc8000bf05070 */
[----:B------:R-:W-:Y:S02]  /*0090*/  UISETP.NE.AND.EX UP0, UPT, UR9, URZ, UPT, UP0 ;  /* 0x000000ff0900728c */ /* 0x000fe4000bf05300 */
[----:B----4-:R-:W-:Y:S02]  /*00a0*/  ULOP3.LUT UR41, UR4, 0x1, URZ, 0xc0, !UPT ;  /* 0x0000000104297892 */ /* 0x010fe4000f8ec0ff */
[----:B------:R-:W-:Y:S01]  /*00b0*/  ULOP3.LUT UR40, UR4, 0x1, URZ, 0x3c, !UPT ;  /* 0x0000000104287892 */ /* 0x000fe2000f8e3cff */
[----:B--2---:R-:W-:-:S05]  /*00c0*/  SHF.R.U32.HI R46, RZ, 0x5, R54 ;  /* 0x00000005ff2e7819 */ /* 0x004fca0000011636 */
[----:B------:R-:W1:Y:S02]  /*00d0*/  SHFL.IDX PT, R0, R46, RZ, 0x1f ;  /* 0x00001fff2e007589 */ /* 0x000e6400000e0000 */
[----:B-1----:R-:W-:Y:S01]  /*00e0*/  R2UR UR18, R0 ;  /* 0x00000000001272ca */ /* 0x002fe200000e0000 */
[----:B------:R-:W-:-:S14]  /*00f0*/  BRA.U UP0, `(.L_x_0) ;  /* 0x0000000100307547 */ /* 0x000fdc000b800000 */
[----:B------:R-:W1:Y:S02]  /*0100*/  LDCU.64 UR4, c[0x0][0x888] ;  /* 0x00011100ff0477ac */ /* 0x000e640008000a00 */
[----:B-1----:R-:W-:-:S04]  /*0110*/  UISETP.NE.U32.AND UP0, UPT, UR4, URZ, UPT ;  /* 0x000000ff0400728c */ /* 0x002fc8000bf05070 */
[----:B------:R-:W-:-:S09]  /*0120*/  UISETP.NE.AND.EX UP0, UPT, UR5, URZ, UPT, UP0 ;  /* 0x000000ff0500728c */ /* 0x000fd2000bf05300 */
[----:B------:R-:W-:Y:S05]  /*0130*/  BRA.U !UP0, `(.L_x_1) ;  /* 0x0000000108147547 */ /* 0x000fea000b800000 */
[----:B------:R-:W1:Y:S01]  /*0140*/  LDC.64 R26, c[0x0][0x888] ;  /* 0x00022200ff1a7b82 */ /* 0x000e620000000a00 */
[----:B------:R-:W1:Y:S02]  /*0150*/  LDCU.64 UR4, c[0x0][0x358] ;  /* 0x00006b00ff0477ac */ /* 0x000e640008000a00 */
[----:B-1----:R1:W5:Y:S01]  /*0160*/  LDG.E R26, desc[UR4][R26.64] ;  /* 0x000000041a1a7981 */ /* 0x002362000c1e1900 */
[----:B------:R-:W-:Y:S01]  /*0170*/  HFMA2 R45, -RZ, RZ, 0, 5.9604644775390625e-08 ;  /* 0x00000001ff2d7431 */ /* 0x000fe200000001ff */
[----:B------:R-:W-:Y:S05]  /*0180*/  BRA `(.L_x_0) ;  /* 0x00000000000c7947 */ /* 0x000fea0003800000 */
.L_x_1:
[----:B------:R-:W1:Y:S01]  /*0190*/  LDCU UR4, c[0x0][0x880] ;  /* 0x00011000ff0477ac */ /* 0x000e620008000800 */
[----:B------:R-:W-:Y:S01]  /*01a0*/  HFMA2 R45, -RZ, RZ, 0, 5.9604644775390625e-08 ;  /* 0x00000001ff2d7431 */ /* 0x000fe200000001ff */
[----:B-1----:R-:W-:-:S07]  /*01b0*/  MOV R26, UR4 ;  /* 0x00000004001a7c02 */ /* 0x002fce0008000f00 */
.L_x_0:
[----:B------:R-:W2:Y:S02]  /*01c0*/  LDCU.64 UR4, c[0x0][0x8b0] ;  /* 0x00011600ff0477ac */ /* 0x000ea40008000a00 */
[----:B--2---:R-:W-:-:S04]  /*01d0*/  UISETP.NE.U32.AND UP0, UPT, UR4, URZ, UPT ;  /* 0x000000ff0400728c */ /* 0x004fc8000bf05070 */
[----:B------:R-:W-:-:S09]  /*01e0*/  UISETP.NE.AND.EX UP0, UPT, UR5, URZ, UPT, UP0 ;  /* 0x000000ff0500728c */ /* 0x000fd2000bf05300 */
[----:B------:R-:W-:Y:S05]  /*01f0*/  BRA.U UP0, `(.L_x_2) ;  /* 0x0000000100287547 */ /* 0x000fea000b800000 */
[----:B------:R-:W2:Y:S02]  /*0200*/  LDCU.64 UR4, c[0x0][0x8a8] ;  /* 0x00011500ff0477ac */ /* 0x000ea40008000a00 */
[----:B--2---:R-:W-:-:S04]  /*0210*/  UISETP.NE.U32.AND UP0, UPT, UR4, URZ, UPT ;  /* 0x000000ff0400728c */ /* 0x004fc8000bf05070 */
[----:B------:R-:W-:-:S09]  /*0220*/  UISETP.NE.AND.EX UP0, UPT, UR5, URZ, UPT, UP0 ;  /* 0x000000ff0500728c */ /* 0x000fd2000bf05300 */
[----:B------:R-:W-:Y:S05]  /*0230*/  BRA.U !UP0, `(.L_x_3) ;  /* 0x0000000108107547 */ /* 0x000fea000b800000 */
[----:B------:R-:W2:Y:S01]  /*0240*/  LDC.64 R24, c[0x0][0x8a8] ;  /* 0x00022a00ff187b82 */ /* 0x000ea20000000a00 */
[----:B------:R-:W2:Y:S02]  /*0250*/  LDCU.64 UR4, c[0x0][0x358] ;  /* 0x00006b00ff0477ac */ /* 0x000ea40008000a00 */
[----:B--2---:R2:W5:Y:S01]  /*0260*/  LDG.E R24, desc[UR4][R24.64] ;  /* 0x0000000418187981 */ /* 0x004562000c1e1900 */
[----:B------:R-:W-:Y:S05]  /*0270*/  BRA `(.L_x_2) ;  /* 0x0000000000087947 */ /* 0x000fea0003800000 */
.L_x_3:
[----:B------:R-:W2:Y:S02]  /*0280*/  LDCU UR4, c[0x0][0x8a0] ;  /* 0x00011400ff0477ac */ /* 0x000ea40008000800 */
[----:B--2---:R-:W-:Y:S02]  /*0290*/  MOV R24, UR4 ;  /* 0x0000000400187c02 */ /* 0x004fe40008000f00 */
.L_x_2:
[----:B------:R-:W-:Y:S01]  /*02a0*/  IMAD.U32 R0, RZ, RZ, UR18 ;  /* 0x00000012ff007e24 */ /* 0x000fe2000f8e00ff */
[----:B------:R-:W-:Y:S04]  /*02b0*/  BSSY.RECONVERGENT B0, `(.L_x_4) ;  /* 0x000000c000007945 */ /* 0x000fe80003800200 */
[C---:B------:R-:W-:Y:S02]  /*02c0*/  ISETP.NE.OR P2, PT, R0.reuse, 0x1, !P1 ;  /* 0x000000010000780c */ /* 0x040fe40004f45670 */
[----:B------:R-:W-:-:S11]  /*02d0*/  ISETP.NE.OR P0, PT, R0, 0x3, !P1 ;  /* 0x000000030000780c */ /* 0x000fd60004f05670 */
[----:B------:R-:W-:Y:S05]  /*02e0*/  @P2 BRA `(.L_x_5) ;  /* 0x0000000000202947 */ /* 0x000fea0003800000 */
[----:B------:R-:W3:Y:S02]  /*02f0*/  LDCU.64 UR4, c[0x0][0x348] ;  /* 0x00006900ff0477ac */ /* 0x000ee40008000a00 */
[----:B---3--:R-:W-:Y:S02]  /*0300*/  UIADD3 UR6, UP1, UPT, UR4, 0x80, URZ ;  /* 0x0000008004067890 */ /* 0x008fe4000ff3e0ff */
[----:B------:R-:W-:Y:S02]  /*0310*/  UIADD3 UR4, UP0, UPT, UR4, 0x180, URZ ;  /* 0x0000018004047890 */ /* 0x000fe4000ff1e0ff */
[----:B------:R-:W-:Y:S02]  /*0320*/  UIADD3.X UR7, UPT, UPT, URZ, UR5, URZ, UP1, !UPT ;  /* 0x00000005ff077290 */ /* 0x000fe40008ffe4ff */
[----:B------:R-:W-:-:S07]  /*0330*/  UIADD3.X UR5, UPT, UPT, URZ, UR5, URZ, UP0, !UPT ;  /* 0x00000005ff057290 */ /* 0x000fce00087fe4ff */
[----:B------:R3:W-:Y:S02]  /*0340*/  UTMACCTL.PF [UR6] ;  /* 0x00000000060079b9 */ /* 0x0007e40008040000 */
[----:B------:R3:W-:Y:S02]  /*0350*/  UTMACCTL.PF [UR4] ;  /* 0x00000000040079b9 */ /* 0x0007e40008040000 */
[----:B---3--:R-:W-:Y:S01]  /*0360*/  NOP ;  /* 0x0000000000007918 */ /* 0x008fe20000000000 */
.L_x_5:
[----:B------:R-:W-:Y:S05]  /*0370*/  BSYNC.RECONVERGENT B0 ;  /* 0x0000000000007941 */ /* 0x000fea0003800200 */
.L_x_4:
[----:B------:R-:W-:Y:S04]  /*0380*/  BSSY.RECONVERGENT B0, `(.L_x_6) ;  /* 0x000000a000007945 */ /* 0x000fe80003800200 */
        /* <DEDUP_REMOVED lines=9> */
.L_x_7:
[----:B------:R-:W-:Y:S05]  /*0420*/  BSYNC.RECONVERGENT B0 ;  /* 0x0000000000007941 */ /* 0x000fea0003800200 */
.L_x_6:
[----:B------:R-:W3:Y:S01]  /*0430*/  LDCU.64 UR4, c[0x0][0x888] ;  /* 0x00011100ff0477ac */ /* 0x000ee20008000a00 */
[----:B------:R-:W-:Y:S02]  /*0440*/  UISETP.EQ.U32.AND UP2, UPT, UR8, URZ, UPT ;  /* 0x000000ff0800728c */ /* 0x000fe4000bf42070 */
[----:B------:R-:W-:Y:S02]  /*0450*/  UPLOP3.LUT UP3, UPT, UPT, UPT, UPT, 0x80, 0x8 ;  /* 0x000000000008789c */ /* 0x000fe40003f6f070 */
[----:B---3--:R-:W-:-:S04]  /*0460*/  UISETP.NE.U32.AND UP0, UPT, UR4, URZ, UPT ;  /* 0x000000ff0400728c */ /* 0x008fc8000bf05070 */
[----:B------:R-:W-:-:S04]  /*0470*/  UISETP.NE.AND.EX UP1, UPT, UR5, URZ, UPT, UP0 ;  /* 0x000000ff0500728c */ /* 0x000fc8000bf25300 */
[----:B------:R-:W-:-:S04]  /*0480*/  UISETP.EQ.OR.EX UP4, UPT, UR9, URZ, !UP1, UP2 ;  /* 0x000000ff0900728c */ /* 0x000fc8000cf82720 */
[----:B------:R-:W-:-:S06]  /*0490*/  UP2UR UR4, UPR, URZ, 0x10 ;  /* 0x00000010ff047883 */ /* 0x000fcc0008000000 */
[----:B------:R-:W-:Y:S01]  /*04a0*/  MOV R50, UR4 ;  /* 0x0000000400327c02 */ /* 0x000fe20008000f00 */
[----:B------:R-:W-:Y:S06]  /*04b0*/  BRA.U !UP4, `(.L_x_8) ;  /* 0x000000010c207547 */ /* 0x000fec000b800000 */
[----:B------:R-:W-:Y:S01]  /*04c0*/  UISETP.NE.U32.AND UP2, UPT, UR8, URZ, UPT ;  /* 0x000000ff0800728c */ /* 0x000fe2000bf45070 */
[----:B-----5:R-:W-:Y:S01]  /*04d0*/  FSETP.NEU.AND P0, PT, R26, RZ, PT ;  /* 0x000000ff1a00720b */ /* 0x020fe20003f0d000 */
[----:B------:R-:W-:Y:S02]  /*04e0*/  USEL UR4, URZ, 0xffffffff, UP1 ;  /* 0xffffffffff047887 */ /* 0x000fe40008800000 */
[----:B------:R-:W-:-:S10]  /*04f0*/  UISETP.NE.AND.EX UP2, UPT, UR9, URZ, UPT, UP2 ;  /* 0x000000ff0900728c */ /* 0x000fd4000bf45320 */
[----:B------:R-:W-:Y:S01]  /*0500*/  VOTEU.ANY UP0, P0 ;  /* 0x0000000000ff7886 */ /* 0x000fe20000000100 */
[----:B------:R-:W-:-:S04]  /*0510*/  @!UP2 USEL UR4, URZ, 0xffffffff, UP0 ;  /* 0xffffffffff04a887 */ /* 0x000fc80008000000 */
[----:B------:R-:W-:-:S04]  /*0520*/  ULOP3.LUT UR4, UR4, 0x1, URZ, 0xc0, !UPT ;  /* 0x0000000104047892 */ /* 0x000fc8000f8ec0ff */
[----:B------:R-:W-:-:S11]  /*0530*/  UISETP.NE.U32.AND UP3, UPT, UR4, 0x1, UPT ;  /* 0x000000010400788c */ /* 0x000fd6000bf65070 */
.L_x_8:
[----:B------:R-:W3:Y:S01]  /*0540*/  SHFL.IDX PT, R0, R46, RZ, 0x1f ;  /* 0x00001fff2e007589 */ /* 0x000ee200000e0000 */
[----:B------:R-:W-:Y:S02]  /*0550*/  UISETP.NE.AND UP5, UPT, UR18, 0x2, UPT ;  /* 0x000000021200788c */ /* 0x000fe4000bfa5270 */
[----:B------:R-:W-:Y:S02]  /*0560*/  UISETP.NE.AND UP0, UPT, UR18, 0x2, UPT ;  /* 0x000000021200788c */ /* 0x000fe4000bf05270 */
[----:B------:R-:W-:Y:S02]  /*0570*/  UISETP.NE.OR UP2, UPT, UR41, URZ, UP5 ;  /* 0x000000ff2900728c */ /* 0x000fe4000af45670 */
[----:B------:R-:W-:-:S04]  /*0580*/  USEL UR53, URZ, 0x1, UP0 ;  /* 0x00000001ff357887 */ /* 0x000fc80008000000 */
[----:B------:R-:W-:Y:S02]  /*0590*/  PLOP3.LUT P3, PT, P1, PT, UP2, 0xae, 0xea ;  /* 0x0000000000ea781c */ /* 0x000fe40000f6f52e */
[----:B---3--:R-:W-:-:S13]  /*05a0*/  ISETP.NE.AND P0, PT, R0, RZ, PT ;  /* 0x000000ff0000720c */ /* 0x008fda0003f05270 */
[----:B------:R-:W-:Y:S05]  /*05b0*/  @P0 BRA `(.L_x_9) ;  /* 0x0000000000bc0947 */ /* 0x000fea0003800000 */
[----:B------:R-:W-:Y:S01]  /*05c0*/  ELECT P0, URZ, PT ;  /* 0x0000000000ff782f */ /* 0x000fe20003800000 */
[----:B------:R-:W-:-:S12]  /*05d0*/  BSSY.RECONVERGENT B0, `(.L_x_9) ;  /* 0x000002d000007945 */ /* 0x000fd80003800200 */
[----:B------:R-:W-:Y:S05]  /*05e0*/  @!P0 BRA `(.L_x_10) ;  /* 0x0000000000ac8947 */ /* 0x000fea0003800000 */
[----:B------:R-:W3:Y:S01]  /*05f0*/  S2UR UR5, SR_CgaCtaId ;  /* 0x00000000000579c3 */ /* 0x000ee20000008800 */
[----:B------:R-:W-:Y:S01]  /*0600*/  UMOV UR4, 0x400 ;  /* 0x0000040000047882 */ /* 0x000fe20000000000 */
[----:B------:R-:W-:Y:S02]  /*0610*/  UMOV UR6, 0x1 ;  /* 0x0000000100067882 */ /* 0x000fe40000000000 */
[----:B------:R-:W-:-:S04]  /*0620*/  UIADD3 UR6, UPT, UPT, -UR6, 0x100000, URZ ;  /* 0x0010000006067890 */ /* 0x000fc8000fffe1ff */
[----:B------:R-:W-:Y:S02]  /*0630*/  USHF.L.U32 UR7, UR6, 0xb, URZ ;  /* 0x0000000b06077899 */ /* 0x000fe400080006ff */
[----:B------:R-:W-:Y:S02]  /*0640*/  USHF.L.U32 UR6, UR6, 0x1, URZ ;  /* 0x0000000106067899 */ /* 0x000fe400080006ff */
[----:B---3--:R-:W-:Y:S01]  /*0650*/  ULEA UR4, UR5, UR4, 0x18 ;  /* 0x0000000405047291 */ /* 0x008fe2000f8ec0ff */
[----:B------:R-:W3:Y:S11]  /*0660*/  FENCE.VIEW.ASYNC.S ;  /* 0x00000000000073c6 */ /* 0x000ef60000000000 */
[----:B---3--:R3:W4:Y:S01]  /*0670*/  SYNCS.EXCH.64 URZ, [UR4], UR6 ;  /* 0x0000000604ff75b2 */ /* 0x0087220008000100 */
[----:B------:R3:W1:Y:S01]  /*0680*/  SYNCS.EXCH.64 URZ, [UR4+0x88], UR6 ;  /* 0x0000880604ff75b2 */ /* 0x0006620008000100 */
        /* <DEDUP_REMOVED lines=31> */
[----:B------:R3:W1:Y:S02]  /*0880*/  SYNCS.EXCH.64 URZ, [UR4+0x108], UR6 ;  /* 0x0001080604ff75b2 */ /* 0x0006640008000100 */
[----:B---34-:R-:W-:Y:S01]  /*0890*/  NOP ;  /* 0x0000000000007918 */ /* 0x018fe20000000000 */
.L_x_10:
[----:B------:R-:W-:Y:S05]  /*08a0*/  BSYNC.RECONVERGENT B0 ;  /* 0x0000000000007941 */ /* 0x000fea0003800200 */
.L_x_9:
[----:B------:R-:W3:Y:S01]  /*08b0*/  SHFL.IDX PT, R0, R46, RZ, 0x1f ;  /* 0x00001fff2e007589 */ /* 0x000ee200000e0000 */
[----:B------:R-:W-:Y:S01]  /*08c0*/  NOP ;  /* 0x0000000000007918 */ /* 0x000fe20000000000 */
[----:B---3--:R-:W-:-:S13]  /*08d0*/  ISETP.NE.AND P0, PT, R0, 0x1, PT ;  /* 0x000000010000780c */ /* 0x008fda0003f05270 */
[----:B------:R-:W-:Y:S05]  /*08e0*/  @P0 BRA `(.L_x_11) ;  /* 0x0000000000500947 */ /* 0x000fea0003800000 */
[----:B------:R-:W3:Y:S01]  /*08f0*/  S2UR UR5, SR_CgaCtaId ;  /* 0x00000000000579c3 */ /* 0x000ee20000008800 */
[----:B------:R-:W-:Y:S01]  /*0900*/  UMOV UR4, 0x400 ;  /* 0x0000040000047882 */ /* 0x000fe20000000000 */
[----:B------:R-:W-:Y:S01]  /*0910*/  UMOV UR8, 0x20 ;  /* 0x0000002000087882 */ /* 0x000fe20000000000 */
[----:B------:R-:W-:Y:S01]  /*0920*/  UMOV UR6, 0x80 ;  /* 0x0000008000067882 */ /* 0x000fe20000000000 */
[----:B------:R-:W-:-:S04]  /*0930*/  UIADD3 UR8, UPT, UPT, -UR8, 0x100000, URZ ;  /* 0x0010000008087890 */ /* 0x000fc8000fffe1ff */
[----:B------:R-:W-:Y:S02]  /*0940*/  USHF.L.U32 UR9, UR8, 0xb, URZ ;  /* 0x0000000b08097899 */ /* 0x000fe400080006ff */
[----:B------:R-:W-:Y:S02]  /*0950*/  USHF.L.U32 UR8, UR8, 0x1, URZ ;  /* 0x0000000108087899 */ /* 0x000fe400080006ff */
[----:B------:R-:W-:-:S04]  /*0960*/  UIADD3 UR6, UPT, UPT, -UR6, 0x100000, URZ ;  /* 0x0010000006067890 */ /* 0x000fc8000fffe1ff */
[----:B------:R-:W-:Y:S02]  /*0970*/  USHF.L.U32 UR7, UR6, 0xb, URZ ;  /* 0x0000000b06077899 */ /* 0x000fe400080006ff */
[----:B------:R-:W-:Y:S01]  /*0980*/  USHF.L.U32 UR6, UR6, 0x1, URZ ;  /* 0x0000000106067899 */ /* 0x000fe200080006ff */
[----:B------:R-:W-:Y:S01]  /*0990*/  ELECT P0, URZ, PT ;  /* 0x0000000000ff782f */ /* 0x000fe20003800000 */
[----:B---3--:R-:W-:Y:S01]  /*09a0*/  ULEA UR4, UR5, UR4, 0x18 ;  /* 0x0000000405047291 */ /* 0x008fe2000f8ec0ff */
[----:B------:R-:W3:Y:S11]  /*09b0*/  FENCE.VIEW.ASYNC.S ;  /* 0x00000000000073c6 */ /* 0x000ef60000000000 */
[----:B---3--:R3:W4:Y:S01]  /*09c0*/  SYNCS.EXCH.64 URZ, [UR4+0x110], UR8 ;  /* 0x0001100804ff75b2 */ /* 0x0087220008000100 */
[----:B------:R3:W1:Y:S01]  /*09d0*/  SYNCS.EXCH.64 URZ, [UR4+0x128], UR6 ;  /* 0x0001280604ff75b2 */ /* 0x0006620008000100 */
[----:B------:R3:W1:Y:S01]  /*09e0*/  SYNCS.EXCH.64 URZ, [UR4+0x118], UR8 ;  /* 0x0001180804ff75b2 */ /* 0x0006620008000100 */
[----:B------:R3:W1:Y:S01]  /*09f0*/  SYNCS.EXCH.64 URZ, [UR4+0x130], UR6 ;  /* 0x0001300604ff75b2 */ /* 0x0006620008000100 */
[----:B------:R3:W1:Y:S01]  /*0a00*/  SYNCS.EXCH.64 URZ, [UR4+0x120], UR8 ;  /* 0x0001200804ff75b2 */ /* 0x0006620008000100 */
[----:B------:R3:W1:Y:S01]  /*0a10*/  SYNCS.EXCH.64 URZ, [UR4+0x138], UR6 ;  /* 0x0001380604ff75b2 */ /* 0x0006620008000100 */
[----:B------:R-:W-:Y:S01]  /*0a20*/  NOP ;  /* 0x0000000000007918 */ /* 0x000fe20000000000 */
.L_x_11:
[----:B------:R-:W2:Y:S01]  /*0a30*/  SHFL.IDX PT, R0, R46, RZ, 0x1f ;  /* 0x00001fff2e007589 */ /* 0x000ea200000e0000 */
[----:B------:R-:W-:Y:S01]  /*0a40*/  NOP ;  /* 0x0000000000007918 */ /* 0x000fe20000000000 */
[----:B--2---:R-:W-:-:S13]  /*0a50*/  ISETP.NE.AND P0, PT, R0, 0x3, PT ;  /* 0x000000030000780c */ /* 0x004fda0003f05270 */
[----:B------:R-:W-:Y:S05]  /*0a60*/  @P0 BRA `(.L_x_12) ;  /* 0x0000000000300947 */ /* 0x000fea0003800000 */
[----:B------:R-:W2:Y:S01]  /*0a70*/  S2UR UR5, SR_CgaCtaId ;  /* 0x00000000000579c3 */ /* 0x000ea20000008800 */
[----:B---3--:R-:W-:Y:S01]  /*0a80*/  UMOV UR4, 0x400 ;  /* 0x0000040000047882 */ /* 0x008fe20000000000 */
[----:B------:R-:W-:Y:S01]  /*0a90*/  UMOV UR6, 0x20 ;  /* 0x0000002000067882 */ /* 0x000fe20000000000 */
[----:B------:R-:W-:Y:S01]  /*0aa0*/  ELECT P0, URZ, PT ;  /* 0x0000000000ff782f */ /* 0x000fe20003800000 */
[----:B------:R-:W-:-:S04]  /*0ab0*/  UIADD3 UR6, UPT, UPT, -UR6, 0x100000, URZ ;  /* 0x0010000006067890 */ /* 0x000fc8000fffe1ff */
[----:B------:R-:W-:Y:S02]  /*0ac0*/  USHF.L.U32 UR7, UR6, 0xb, URZ ;  /* 0x0000000b06077899 */ /* 0x000fe400080006ff */
[----:B------:R-:W-:Y:S02]  /*0ad0*/  USHF.L.U32 UR6, UR6, 0x1, URZ ;  /* 0x0000000106067899 */ /* 0x000fe400080006ff */
[----:B--2---:R-:W-:Y:S01]  /*0ae0*/  ULEA UR4, UR5, UR4, 0x18 ;  /* 0x0000000405047291 */ /* 0x004fe2000f8ec0ff */
[----:B------:R-:W2:Y:S11]  /*0af0*/  FENCE.VIEW.ASYNC.S ;  /* 0x00000000000073c6 */ /* 0x000eb60000000000 */
[----:B--2---:R2:W3:Y:S01]  /*0b00*/  SYNCS.EXCH.64 URZ, [UR4+0x140], UR6 ;  /* 0x0001400604ff75b2 */ /* 0x0044e20008000100 */
[----:B------:R2:W1:Y:S01]  /*0b10*/  SYNCS.EXCH.64 URZ, [UR4+0x148], UR6 ;  /* 0x0001480604ff75b2 */ /* 0x0004620008000100 */
[----:B------:R-:W-:Y:S01]  /*0b20*/  NOP ;  /* 0x0000000000007918 */ /* 0x000fe20000000000 */
.L_x_12:
[----:B------:R-:W4:Y:S01]  /*0b30*/  SHFL.IDX PT, R0, R46, RZ, 0x1f ;  /* 0x00001fff2e007589 */ /* 0x000f2200000e0000 */
[----:B------:R-:W-:Y:S01]  /*0b40*/  NOP ;  /* 0x0000000000007918 */ /* 0x000fe20000000000 */
[----:B----4-:R-:W-:-:S13]  /*0b50*/  ISETP.NE.AND P0, PT, R0, 0x4, PT ;  /* 0x000000040000780c */ /* 0x010fda0003f05270 */
[----:B------:R-:W-:Y:S05]  /*0b60*/  @P0 BRA `(.L_x_13) ;  /* 0x0000000000440947 */ /* 0x000fea0003800000 */
[----:B------:R-:W4:Y:S01]  /*0b70*/  S2UR UR5, SR_CgaCtaId ;  /* 0x00000000000579c3 */ /* 0x000f220000008800 */
[----:B--23--:R-:W-:Y:S01]  /*0b80*/  UMOV UR4, 0x1e0 ;  /* 0x000001e000047882 */ /* 0x00cfe20000000000 */
[----:B------:R-:W-:Y:S01]  /*0b90*/  UMOV UR6, 0x400 ;  /* 0x0000040000067882 */ /* 0x000fe20000000000 */
[----:B------:R-:W-:Y:S01]  /*0ba0*/  USEL UR4, UR4, 0x1a0, UP3 ;  /* 0x000001a004047887 */ /* 0x000fe20009800000 */
[----:B------:R-:W-:Y:S01]  /*0bb0*/  UMOV UR8, 0x1 ;  /* 0x0000000100087882 */ /* 0x000fe20000000000 */
[----:B------:R-:W-:Y:S01]  /*0bc0*/  ELECT P0, URZ, PT ;  /* 0x0000000000ff782f */ /* 0x000fe20003800000 */
[----:B------:R-:W-:-:S04]  /*0bd0*/  UIADD3 UR8, UPT, UPT, -UR8, 0x100000, URZ ;  /* 0x0010000008087890 */ /* 0x000fc8000fffe1ff */
[----:B------:R-:W-:Y:S02]  /*0be0*/  USHF.L.U32 UR9, UR8, 0xb, URZ ;  /* 0x0000000b08097899 */ /* 0x000fe400080006ff */
[----:B------:R-:W-:Y:S02]  /*0bf0*/  USHF.L.U32 UR8, UR8, 0x1, URZ ;  /* 0x0000000108087899 */ /* 0x000fe400080006ff */
[----:B----4-:R-:W-:Y:S02]  /*0c00*/  ULEA UR6, UR5, UR6, 0x18 ;  /* 0x0000000605067291 */ /* 0x010fe4000f8ec0ff */
[----:B------:R-:W-:-:S04]  /*0c10*/  UIADD3 UR4, UPT, UPT, -UR4, 0x100000, URZ ;  /* 0x0010000004047890 */ /* 0x000fc8000fffe1ff */
[----:B------:R-:W-:Y:S02]  /*0c20*/  USHF.L.U32 UR5, UR4, 0xb, URZ ;  /* 0x0000000b04057899 */ /* 0x000fe400080006ff */
[----:B------:R-:W-:Y:S01]  /*0c30*/  USHF.L.U32 UR4, UR4, 0x1, URZ ;  /* 0x0000000104047899 */ /* 0x000fe200080006ff */
[----:B------:R-:W2:Y:S03]  /*0c40*/  FENCE.VIEW.ASYNC.S ;  /* 0x00000000000073c6 */ /* 0x000ea60000000000 */
[----:B--2---:R4:W2:Y:S08]  /*0c50*/  SYNCS.EXCH.64 URZ, [UR6+0x150], UR8 ;  /* 0x0001500806ff75b2 */ /* 0x0048b00008000100 */
[----:B------:R4:W3:Y:S02]  /*0c60*/  SYNCS.EXCH.64 URZ, [UR6+0x158], UR4 ;  /* 0x0001580406ff75b2 */ /* 0x0008e40008000100 */
[----:B----4-:R-:W-:Y:S01]  /*0c70*/  NOP ;  /* 0x0000000000007918 */ /* 0x010fe20000000000 */
.L_x_13:
[----:B------:R-:W4:Y:S01]  /*0c80*/  SHFL.IDX PT, R0, R46, RZ, 0x1f ;  /* 0x00001fff2e007589 */ /* 0x000f2200000e0000 */
[----:B------:R-:W-:Y:S01]  /*0c90*/  ISETP.NE.OR P1, PT, RZ, UR18, !P1 ;  /* 0x00000012ff007c0c */ /* 0x000fe2000cf25670 */
[----:B------:R-:W-:Y:S01]  /*0ca0*/  NOP ;  /* 0x0000000000007918 */ /* 0x000fe20000000000 */
[----:B----4-:R-:W-:-:S13]  /*0cb0*/  ISETP.NE.AND P0, PT, R0, 0x5, PT ;  /* 0x000000050000780c */ /* 0x010fda0003f05270 */
[----:B------:R-:W-:Y:S05]  /*0cc0*/  @P0 BRA `(.L_x_14) ;  /* 0x0000000000480947 */ /* 0x000fea0003800000 */
[----:B------:R-:W4:Y:S01]  /*0cd0*/  S2UR UR5, SR_CgaCtaId ;  /* 0x00000000000579c3 */ /* 0x000f220000008800 */
[----:B--23--:R-:W-:Y:S01]  /*0ce0*/  UMOV UR4, 0x400 ;  /* 0x0000040000047882 */ /* 0x00cfe20000000000 */
        /* <DEDUP_REMOVED lines=9> */
[----:B----4-:R-:W-:Y:S01]  /*0d80*/  ULEA UR4, UR5, UR4, 0x18 ;  /* 0x0000000405047291 */ /* 0x010fe2000f8ec0ff */
[----:B------:R-:W2:Y:S11]  /*0d90*/  FENCE.VIEW.ASYNC.S ;  /* 0x00000000000073c6 */ /* 0x000eb60000000000 */
[----:B--2---:R4:W2:Y:S01]  /*0da0*/  SYNCS.EXCH.64 URZ, [UR4+0x160], UR6 ;  /* 0x0001600604ff75b2 */ /* 0x0048a20008000100 */
[----:B------:R4:W3:Y:S01]  /*0db0*/  SYNCS.EXCH.64 URZ, [UR4+0x170], UR8 ;  /* 0x0001700804ff75b2 */ /* 0x0008e20008000100 */
[----:B------:R4:W1:Y:S01]  /*0dc0*/  SYNCS.EXCH.64 URZ, [UR4+0x168], UR6 ;  /* 0x0001680604ff75b2 */ /* 0x0008620008000100 */
[----:B------:R4:W1:Y:S02]  /*0dd0*/  SYNCS.EXCH.64 URZ, [UR4+0x178], UR8 ;  /* 0x0001780804ff75b2 */ /* 0x0008640008000100 */
[----:B----4-:R-:W-:Y:S01]  /*0de0*/  NOP ;  /* 0x0000000000007918 */ /* 0x010fe20000000000 */
.L_x_14:
[----:B--23--:R-:W2:Y:S01]  /*0df0*/  S2UR UR7, SR_CgaCtaId ;  /* 0x00000000000779c3 */ /* 0x00cea20000008800 */
[----:B------:R-:W-:Y:S01]  /*0e00*/  VOTEU.ALL UP0, P1 ;  /* 0x0000000000ff7886 */ /* 0x000fe20000800000 */
[----:B------:R-:W-:Y:S01]  /*0e10*/  UMOV UR4, 0x20 ;  /* 0x0000002000047882 */ /* 0x000fe20000000000 */
[----:B------:R-:W-:Y:S01]  /*0e20*/  NOP ;  /* 0x0000000000007918 */ /* 0x000fe20000000000 */
[----:B------:R-:W-:Y:S01]  /*0e30*/  LOP3.LUT R3, R54, 0x1f, RZ, 0xc0, !PT ;  /* 0x0000001f36037812 */ /* 0x000fe200078ec0ff */
[----:B------:R-:W-:Y:S01]  /*0e40*/  UISETP.NE.AND UP4, UPT, UR18, URZ, UPT ;  /* 0x000000ff1200728c */ /* 0x000fe2000bf85270 */
[----:B------:R-:W-:Y:S01]  /*0e50*/  @!UP0 UMOV UR6, 0x400 ;  /* 0x0000040000068882 */ /* 0x000fe20000000000 */
[----:B------:R-:W-:-:S04]  /*0e60*/  @!UP0 UIADD3 UR4, UPT, UPT, -UR4, 0x100000, URZ ;  /* 0x0010000004048890 */ /* 0x000fc8000fffe1ff */
[----:B------:R-:W-:Y:S02]  /*0e70*/  @!UP0 USHF.L.U32 UR5, UR4, 0xb, URZ ;  /* 0x0000000b04058899 */ /* 0x000fe400080006ff */
[----:B------:R-:W-:Y:S02]  /*0e80*/  @!UP0 USHF.L.U32 UR4, UR4, 0x1, URZ ;  /* 0x0000000104048899 */ /* 0x000fe400080006ff */
[----:B--2---:R-:W-:Y:S01]  /*0e90*/  @!UP0 ULEA UR6, UR7, UR6, 0x18 ;  /* 0x0000000607068291 */ /* 0x004fe2000f8ec0ff */
[----:B------:R-:W2:Y:S01]  /*0ea0*/  LDCU UR7, c[0x0][0x36c] ;  /* 0x00006d80ff0777ac */ /* 0x000ea20008000800 */
[----:B------:R-:W-:Y:S01]  /*0eb0*/  VOTEU.ALL UP0, P1 ;  /* 0x0000000000ff7886 */ /* 0x000fe20000800000 */
[----:B------:R-:W3:Y:S09]  /*0ec0*/  FENCE.VIEW.ASYNC.S ;  /* 0x00000000000073c6 */ /* 0x000ef20000000000 */
[----:B---3--:R3:W4:Y:S01]  /*0ed0*/  @!UP0 SYNCS.EXCH.64 URZ, [UR6+0x180], UR4 ;  /* 0x0001800406ff85b2 */ /* 0x0087220008000100 */
[----:B--2---:R-:W-:-:S09]  /*0ee0*/  UISETP.EQ.U32.AND UP6, UPT, UR7, 0x1, UPT ;  /* 0x000000010700788c */ /* 0x004fd2000bfc2070 */
[----:B---3--:R-:W-:Y:S05]  /*0ef0*/  BRA.U !UP6, `(.L_x_15) ;  /* 0x000000010e087547 */ /* 0x008fea000b800000 */
[----:B-1--4-:R-:W-:Y:S01]  /*0f00*/  UCGABAR_ARV ;  /* 0x00000000000079c7 */ /* 0x012fe20008000000 */
[----:B------:R-:W-:Y:S05]  /*0f10*/  BRA `(.L_x_16) ;  /* 0x0000000000047947 */ /* 0x000fea0003800000 */
.L_x_15:
[----:B-1--4-:R-:W-:Y:S01]  /*0f20*/  NOP ;  /* 0x0000000000007918 */ /* 0x012fe20000000000 */
.L_x_16:
[----:B------:R-:W1:Y:S01]  /*0f30*/  S2UR UR22, SR_CTAID.X ;  /* 0x00000000001679c3 */ /* 0x000e620000002500 */
[----:B------:R-:W-:-:S05]  /*0f40*/  CS2R.32 R49, SR_CgaSize ;  /* 0x0000000000317805 */ /* 0x000fca0000008a00 */
[----:B------:R-:W-:-:S05]  /*0f50*/  IMAD R49, R49, -0xa0, RZ ;  /* 0xffffff6031317824 */ /* 0x000fca00078e02ff */
[----:B------:R-:W-:-:S14]  /*0f60*/  R2UR UR5, R49 ;  /* 0x00000000310572ca */ /* 0x000fdc00000e0000 */
[----:B------:R-:W2:Y:S01]  /*0f70*/  LDCU UR5, c[0x0][UR5+0x2b0] ;  /* 0x00005600050577ac */ /* 0x000ea20008000800 */
[----:B------:R-:W-:-:S05]  /*0f80*/  CS2R.32 R49, SR_CgaSize ;  /* 0x0000000000317805 */ /* 0x000fca0000008a00 */
[----:B------:R-:W-:-:S05]  /*0f90*/  IMAD R49, R49, -0xa0, RZ ;  /* 0xffffff6031317824 */ /* 0x000fca00078e02ff */
[----:B------:R-:W-:-:S14]  /*0fa0*/  R2UR UR4, R49 ;  /* 0x00000000310472ca */ /* 0x000fdc00000e0000 */
[----:B------:R-:W3:Y:S01]  /*0fb0*/  LDCU UR4, c[0x0][UR4+0x2b4] ;  /* 0x00005680040477ac */ /* 0x000ee20008000800 */
[----:B------:R-:W4:Y:S01]  /*0fc0*/  S2UR UR19, SR_CTAID.Y ;  /* 0x00000000001379c3 */ /* 0x000f220000002600 */
[----:B------:R-:W-:-:S05]  /*0fd0*/  CS2R.32 R49, SR_CgaSize ;  /* 0x0000000000317805 */ /* 0x000fca0000008a00 */
[----:B------:R-:W-:-:S05]  /*0fe0*/  IMAD R49, R49, -0xa0, RZ ;  /* 0xffffff6031317824 */ /* 0x000fca00078e02ff */
[----:B------:R-:W-:-:S14]  /*0ff0*/  R2UR UR7, R49 ;  /* 0x00000000310772ca */ /* 0x000fdc00000e0000 */
[----:B------:R-:W3:Y:S01]  /*1000*/  LDCU UR7, c[0x0][UR7+0x2a0] ;  /* 0x00005400070777ac */ /* 0x000ee20008000800 */
[----:B------:R-:W-:-:S05]  /*1010*/  CS2R.32 R49, SR_CgaSize ;  /* 0x0000000000317805 */ /* 0x000fca0000008a00 */
[----:B------:R-:W-:-:S05]  /*1020*/  IMAD R49, R49, -0xa0, RZ ;  /* 0xffffff6031317824 */ /* 0x000fca00078e02ff */
[----:B------:R-:W-:-:S14]  /*1030*/  R2UR UR8, R49 ;  /* 0x00000000310872ca */ /* 0x000fdc00000e0000 */
[----:B------:R-:W3:Y:S01]  /*1040*/  LDCU UR8, c[0x0][UR8+0x2a4] ;  /* 0x00005480080877ac */ /* 0x000ee20008000800 */
[----:B------:R-:W3:Y:S01]  /*1050*/  LDCU UR20, c[0x0][0xb24] ;  /* 0x00016480ff1477ac */ /* 0x000ee20008000800 */
[----:B------:R-:W3:Y:S01]  /*1060*/  LDCU UR39, c[0x0][0xb24] ;  /* 0x00016480ff2777ac */ /* 0x000ee20008000800 */
[----:B-1----:R-:W-:Y:S01]  /*1070*/  I2FP.F32.U32 R2, UR22 ;  /* 0x0000001600027c45 */ /* 0x002fe20008201000 */
[----:B------:R-:W1:Y:S04]  /*1080*/  LDCU UR24, c[0x0][0xb30] ;  /* 0x00016600ff1877ac */ /* 0x000e680008000800 */
[----:B--2---:R-:W-:Y:S01]  /*1090*/  FMUL R2, R2, UR5 ;  /* 0x0000000502027c20 */ /* 0x004fe20008400000 */
[----:B----4-:R-:W-:-:S05]  /*10a0*/  I2FP.F32.U32 R0, UR19 ;  /* 0x0000001300007c45 */ /* 0x010fca0008201000 */
[----:B------:R-:W2:Y:S01]  /*10b0*/  F2I.U32.TRUNC.NTZ R2, R2 ;  /* 0x0000000200027305 */ /* 0x000ea2000020f000 */
[----:B---3--:R-:W-:-:S07]  /*10c0*/  FMUL R0, R0, UR4 ;  /* 0x0000000400007c20 */ /* 0x008fce0008400000 */
[----:B------:R-:W3:Y:S01]  /*10d0*/  F2I.U32.TRUNC.NTZ R0, R0 ;  /* 0x0000000000007305 */ /* 0x000ee2000020f000 */
[----:B--2---:R-:W-:Y:S02]  /*10e0*/  R2UR UR4, R2 ;  /* 0x00000000020472ca */ /* 0x004fe400000e0000 */
[----:B------:R-:W-:Y:S02]  /*10f0*/  PRMT R2, RZ, 0x7610, R2 ;  /* 0x00007610ff027816 */ /* 0x000fe40000000002 */
[----:B---3--:R-:W-:Y:S02]  /*1100*/  R2UR UR6, R0 ;  /* 0x00000000000672ca */ /* 0x008fe400000e0000 */
[----:B------:R-:W-:-:S07]  /*1110*/  PRMT R0, RZ, 0x7610, R0 ;  /* 0x00007610ff007816 */ /* 0x000fce0000000000 */
[----:B------:R-:W-:-:S04]  /*1120*/  UIADD3 UR5, UPT, UPT, -UR4, URZ, URZ ;  /* 0x000000ff04057290 */ /* 0x000fc8000fffe1ff */
[----:B------:R-:W-:Y:S02]  /*1130*/  UIMAD UR5, UR7, UR5, UR22 ;  /* 0x00000005070572a4 */ /* 0x000fe4000f8e0216 */
[----:B------:R-:W-:-:S04]  /*1140*/  UIADD3 UR4, UPT, UPT, -UR6, URZ, URZ ;  /* 0x000000ff06047290 */ /* 0x000fc8000fffe1ff */
[----:B------:R-:W-:Y:S01]  /*1150*/  IMAD.U32 R49, RZ, RZ, UR5 ;  /* 0x00000005ff317e24 */ /* 0x000fe2000f8e00ff */
[----:B------:R-:W-:-:S06]  /*1160*/  UIMAD UR4, UR8, UR4, UR19 ;  /* 0x00000004080472a4 */ /* 0x000fcc000f8e0213 */
[----:B------:R-:W-:Y:S01]  /*1170*/  IMAD.U32 R48, RZ, RZ, UR4 ;  /* 0x00000004ff307e24 */ /* 0x000fe2000f8e00ff */
[----:B-1----:R-:W-:Y:S06]  /*1180*/  BRA.U UP4, `(.L_x_17) ;  /* 0x0000000104307547 */ /* 0x002fec000b800000 */
[----:B------:R-:W-:Y:S01]  /*1190*/  R2UR UR5, R48 ;  /* 0x00000000300572ca */ /* 0x000fe200000e0000 */
[----:B------:R-:W-:Y:S01]  /*11a0*/  UMOV UR7, 0x3 ;  /* 0x0000000300077882 */ /* 0x000fe20000000000 */
[----:B------:R-:W-:-:S11]  /*11b0*/  R2UR UR4, R49 ;  /* 0x00000000310472ca */ /* 0x000fd600000e0000 */
[----:B------:R-:W-:-:S04]  /*11c0*/  UISETP.NE.AND UP0, UPT, UR5, URZ, UPT ;  /* 0x000000ff0500728c */ /* 0x000fc8000bf05270 */
[----:B------:R-:W-:Y:S02]  /*11d0*/  UISETP.LT.U32.OR UP0, UPT, UR4, 0x2, !UP0 ;  /* 0x000000020400788c */ /* 0x000fe4000c701470 */
[----:B------:R-:W-:Y:S02]  /*11e0*/  ULOP3.LUT UR4, UR4, 0xfffffffe, URZ, 0xc0, !UPT ;  /* 0xfffffffe04047892 */ /* 0x000fe4000f8ec0ff */
[----:B------:R-:W-:Y:S02]  /*11f0*/  USEL UR6, URZ, 0x1, !UP0 ;  /* 0x00000001ff067887 */ /* 0x000fe4000c000000 */
[----:B------:R-:W-:Y:S02]  /*1200*/  USEL UR5, URZ, 0x2, !UP0 ;  /* 0x00000002ff057887 */ /* 0x000fe4000c000000 */
[----:B------:R-:W-:Y:S02]  /*1210*/  USHF.L.U32 UR4, UR7, UR4, URZ ;  /* 0x0000000407047299 */ /* 0x000fe400080006ff */
[----:B------:R-:W-:-:S04]  /*1220*/  UIADD3 UR5, UPT, UPT, UR6, UR5, URZ ;  /* 0x0000000506057290 */ /* 0x000fc8000fffe0ff */
[----:B------:R-:W-:Y:S02]  /*1230*/  IMAD.U32 R0, RZ, RZ, UR4 ;  /* 0x00000004ff007e24 */ /* 0x000fe4000f8e00ff */
[----:B------:R-:W-:-:S07]  /*1240*/  IMAD.U32 R2, RZ, RZ, UR5 ;  /* 0x00000005ff027e24 */ /* 0x000fce000f8e00ff */
.L_x_17:
[----:B------:R-:W1:Y:S01]  /*1250*/  S2UR UR49, SR_CTAID.Z ;  /* 0x00000000003179c3 */ /* 0x000e620000002700 */
[----:B------:R-:W-:Y:S01]  /*1260*/  UISETP.GE.AND UP0, UPT, UR20, 0x1, UPT ;  /* 0x000000011400788c */ /* 0x000fe2000bf06270 */
[----:B------:R-:W-:-:S08]  /*1270*/  UMOV UR21, UR22 ;  /* 0x0000001600157c82 */ /* 0x000fd00008000000 */
[----:B------:R-:W-:Y:S05]  /*1280*/  BRA.U !UP0, `(.L_x_18) ;  /* 0x0000000108d47547 */ /* 0x000fea000b800000 */
[----:B------:R-:W2:Y:S01]  /*1290*/  LDCU.128 UR12, c[0x0][0xb10] ;  /* 0x00016200ff0c77ac */ /* 0x000ea20008000c00 */
[----:B------:R-:W3:Y:S01]  /*12a0*/  LDCU UR23, c[0x0][0xb0c] ;  /* 0x00016180ff1777ac */ /* 0x000ee20008000800 */
[----:B------:R-:W4:Y:S01]  /*12b0*/  LDCU UR6, c[0x0][0x370] ;  /* 0x00006e00ff0677ac */ /* 0x000f220008000800 */
[----:B------:R-:W1:Y:S01]  /*12c0*/  LDCU UR7, c[0x0][0x374] ;  /* 0x00006e80ff0777ac */ /* 0x000e620008000800 */
[----:B------:R-:W1:Y:S01]  /*12d0*/  LDCU UR21, c[0x0][0xb20] ;  /* 0x00016400ff1577ac */ /* 0x000e620008000800 */
[----:B--2---:R-:W-:Y:S02]  /*12e0*/  UIMAD.WIDE.U32 UR4, UR22, UR12, URZ ;  /* 0x0000000c160472a5 */ /* 0x004fe4000f8e00ff */
[----:B---3--:R-:W-:Y:S01]  /*12f0*/  UISETP.NE.AND UP0, UPT, UR23, 0x1, UPT ;  /* 0x000000011700788c */ /* 0x008fe2000bf05270 */
[----:B------:R-:W2:Y:S01]  /*1300*/  LDCU.64 UR8, c[0x0][0xb28] ;  /* 0x00016500ff0877ac */ /* 0x000ea20008000a00 */
[----:B----4-:R-:W-:-:S03]  /*1310*/  UIMAD.WIDE.U32 UR10, UR6, UR12, URZ ;  /* 0x0000000c060a72a5 */ /* 0x010fc6000f8e00ff */
[----:B------:R-:W-:Y:S01]  /*1320*/  UMOV UR4, UR5 ;  /* 0x0000000500047c82 */ /* 0x000fe20008000000 */
[----:B------:R-:W-:Y:S02]  /*1330*/  UISETP.NE.AND UP2, UPT, UR20, 0x1, UPT ;  /* 0x000000011400788c */ /* 0x000fe4000bf45270 */
[----:B------:R-:W-:Y:S01]  /*1340*/  USHF.R.U32.HI UR4, URZ, UR13, UR4 ;  /* 0x0000000dff047299 */ /* 0x000fe20008011604 */
[----:B------:R-:W-:Y:S01]  /*1350*/  UMOV UR10, UR11 ;  /* 0x0000000b000a7c82 */ /* 0x000fe20008000000 */
[----:B------:R-:W-:Y:S02]  /*1360*/  UIMAD.WIDE.U32 UR16, UR19, UR15, URZ ;  /* 0x0000000f131072a5 */ /* 0x000fe4000f8e00ff */
[----:B------:R-:W-:Y:S02]  /*1370*/  USEL UR5, UR22, UR4, !UP0 ;  /* 0x0000000416057287 */ /* 0x000fe4000c000000 */
[----:B------:R-:W-:Y:S02]  /*1380*/  @UP0 USHF.R.U32.HI UR6, URZ, UR13, UR10 ;  /* 0x0000000dff060299 */ /* 0x000fe4000801160a */
[----:B------:R-:W-:-:S02]  /*1390*/  UISETP.NE.AND UP0, UPT, UR14, 0x1, UPT ;  /* 0x000000010e00788c */ /* 0x000fc4000bf05270 */
[----:B-1----:R-:W-:Y:S02]  /*13a0*/  UIMAD.WIDE.U32 UR10, UR7, UR15, URZ ;  /* 0x0000000f070a72a5 */ /* 0x002fe4000f8e00ff */
[----:B--2---:R-:W-:Y:S01]  /*13b0*/  UIMAD.WIDE.U32 UR12, UR6, UR8, URZ ;  /* 0x00000008060c72a5 */ /* 0x004fe2000f8e00ff */
[----:B------:R-:W-:Y:S02]  /*13c0*/  UMOV UR4, UR17 ;  /* 0x0000001100047c82 */ /* 0x000fe40008000000 */
[----:B------:R-:W-:Y:S02]  /*13d0*/  USHF.R.U32.HI UR4, URZ, UR21, UR4 ;  /* 0x00000015ff047299 */ /* 0x000fe40008011604 */
[----:B------:R-:W-:Y:S02]  /*13e0*/  UMOV UR10, UR11 ;  /* 0x0000000b000a7c82 */ /* 0x000fe40008000000 */
[----:B------:R-:W-:Y:S01]  /*13f0*/  UMOV UR12, UR13 ;  /* 0x0000000d000c7c82 */ /* 0x000fe20008000000 */
[----:B------:R-:W-:-:S02]  /*1400*/  @UP0 USHF.R.U32.HI UR7, URZ, UR21, UR10 ;  /* 0x00000015ff070299 */ /* 0x000fc4000801160a */
[----:B------:R-:W-:Y:S02]  /*1410*/  USEL UR4, UR19, UR4, !UP0 ;  /* 0x0000000413047287 */ /* 0x000fe4000c000000 */
[----:B------:R-:W-:Y:S02]  /*1420*/  UIMAD.WIDE.U32 UR10, UR7, UR8, URZ ;  /* 0x00000008070a72a5 */ /* 0x000fe4000f8e00ff */
[----:B------:R-:W-:Y:S02]  /*1430*/  @UP2 USHF.R.U32.HI UR6, URZ, UR9, UR12 ;  /* 0x00000009ff062299 */ /* 0x000fe4000801160c */
[----:B------:R-:W-:Y:S02]  /*1440*/  UIMAD.WIDE.U32 UR12, UR4, UR8, URZ ;  /* 0x00000008040c72a5 */ /* 0x000fe4000f8e00ff */
[----:B------:R-:W-:Y:S01]  /*1450*/  UIADD3 UR21, UPT, UPT, -UR5, URZ, URZ ;  /* 0x000000ff05157290 */ /* 0x000fe2000fffe1ff */
[----:B------:R-:W-:Y:S02]  /*1460*/  UMOV UR10, UR11 ;  /* 0x0000000b000a7c82 */ /* 0x000fe40008000000 */
[----:B------:R-:W-:-:S02]  /*1470*/  @UP2 USHF.R.U32.HI UR7, URZ, UR9, UR10 ;  /* 0x00000009ff072299 */ /* 0x000fc4000801160a */
[----:B------:R-:W-:Y:S02]  /*1480*/  UIMAD UR10, UR6, UR20, URZ ;  /* 0x00000014060a72a4 */ /* 0x000fe4000f8e02ff */
[----:B------:R-:W-:Y:S02]  /*1490*/  UIMAD UR7, UR7, UR20, URZ ;  /* 0x00000014070772a4 */ /* 0x000fe4000f8e02ff */
[----:B------:R-:W-:Y:S02]  /*14a0*/  UIMAD UR21, UR23, UR21, UR22 ;  /* 0x00000015171572a4 */ /* 0x000fe4000f8e0216 */
[----:B------:R-:W-:-:S03]  /*14b0*/  UISETP.GE.AND UP0, UPT, UR4, UR7, UPT ;  /* 0x000000070400728c */ /* 0x000fc6000bf06270 */
[----:B------:R-:W-:Y:S01]  /*14c0*/  UMOV UR7, UR13 ;  /* 0x0000000d00077c82 */ /* 0x000fe20008000000 */
[----:B------:R-:W-:Y:S02]  /*14d0*/  UISETP.GE.OR UP0, UPT, UR5, UR10, UP0 ;  /* 0x0000000a0500728c */ /* 0x000fe40008706670 */
[----:B------:R-:W-:Y:S02]  /*14e0*/  UIMAD.WIDE.U32 UR10, UR5, UR8, URZ ;  /* 0x00000008050a72a5 */ /* 0x000fe4000f8e00ff */
[----:B------:R-:W-:Y:S02]  /*14f0*/  USHF.R.U32.HI UR7, URZ, UR9, UR7 ;  /* 0x00000009ff077299 */ /* 0x000fe40008011607 */
[----:B------:R-:W-:Y:S02]  /*1500*/  UIADD3 UR10, UPT, UPT, -UR4, URZ, URZ ;  /* 0x000000ff040a7290 */ /* 0x000fe4000fffe1ff */
[----:B------:R-:W-:Y:S02]  /*1510*/  USEL UR7, UR4, UR7, !UP2 ;  /* 0x0000000704077287 */ /* 0x000fe4000d000000 */
[----:B------:R-:W-:Y:S01]  /*1520*/  UIMAD UR10, UR14, UR10, UR19 ;  /* 0x0000000a0e0a72a4 */ /* 0x000fe2000f8e0213 */
[----:B------:R-:W-:-:S02]  /*1530*/  @!UP0 UMOV UR8, UR11 ;  /* 0x0000000b00088c82 */ /* 0x000fc40008000000 */
[----:B------:R-:W-:Y:S02]  /*1540*/  @!UP0 USHF.R.U32.HI UR8, URZ, UR9, UR8 ;  /* 0x00000009ff088299 */ /* 0x000fe40008011608 */
[----:B------:R-:W-:Y:S02]  /*1550*/  UIADD3 UR9, UPT, UPT, -UR7, URZ, URZ ;  /* 0x000000ff07097290 */ /* 0x000fe4000fffe1ff */
[----:B------:R-:W-:Y:S02]  /*1560*/  @!UP0 USEL UR8, UR5, UR8, !UP2 ;  /* 0x0000000805088287 */ /* 0x000fe4000d000000 */
[----:B------:R-:W-:Y:S02]  /*1570*/  UIMAD UR9, UR20, UR9, UR4 ;  /* 0x00000009140972a4 */ /* 0x000fe4000f8e0204 */
[----:B------:R-:W-:Y:S02]  /*1580*/  @!UP0 UIADD3 UR7, UPT, UPT, UR7, -UR8, URZ ;  /* 0x8000000807078290 */ /* 0x000fe4000fffe0ff */
[----:B------:R-:W-:-:S02]  /*1590*/  @!UP0 UIMAD UR6, UR9, UR6, UR8 ;  /* 0x00000006090682a4 */ /* 0x000fc4000f8e0208 */
[----:B------:R-:W-:-:S04]  /*15a0*/  @!UP0 UIMAD UR4, UR7, UR20, UR5 ;  /* 0x00000014070482a4 */ /* 0x000fc8000f8e0205 */
[----:B------:R-:W-:Y:S01]  /*15b0*/  UIMAD UR19, UR4, UR14, UR10 ;  /* 0x0000000e041372a4 */ /* 0x000fe2000f8e020a */
[----:B------:R-:W-:Y:S02]  /*15c0*/  @!UP0 UMOV UR5, UR6 ;  /* 0x0000000600058c82 */ /* 0x000fe40008000000 */
[----:B------:R-:W-:-:S12]  /*15d0*/  UIMAD UR21, UR5, UR23, UR21 ;  /* 0x00000017051572a4 */ /* 0x000fd8000f8e0215 */
.L_x_18:
[----:B------:R-:W-:-:S09]  /*15e0*/  UISETP.NE.AND UP0, UPT, UR24, 0x1, UPT ;  /* 0x000000011800788c */ /* 0x000fd2000bf05270 */
[----:B------:R-:W-:Y:S05]  /*15f0*/  BRA.U UP0, `(.L_x_19) ;  /* 0x0000000100407547 */ /* 0x000fea000b800000 */
[----:B------:R-:W2:Y:S01]  /*1600*/  LDCU.128 UR8, c[0x0][0xb10] ;  /* 0x00016200ff0877ac */ /* 0x000ea20008000c00 */
[----:B------:R-:W3:Y:S01]  /*1610*/  LDCU UR12, c[0x0][0xb0c] ;  /* 0x00016180ff0c77ac */ /* 0x000ee20008000800 */
[----:B------:R-:W4:Y:S01]  /*1620*/  LDCU UR13, c[0x0][0xb20] ;  /* 0x00016400ff0d77ac */ /* 0x000f220008000800 */
[----:B--2---:R-:W-:Y:S02]  /*1630*/  UIMAD.WIDE.U32 UR4, UR21, UR8, URZ ;  /* 0x00000008150472a5 */ /* 0x004fe4000f8e00ff */
[----:B------:R-:W-:Y:S02]  /*1640*/  UIMAD.WIDE.U32 UR6, UR19, UR11, URZ ;  /* 0x0000000b130672a5 */ /* 0x000fe4000f8e00ff */
[----:B---3--:R-:W-:Y:S02]  /*1650*/  UISETP.NE.AND UP0, UPT, UR12, 0x1, UPT ;  /* 0x000000010c00788c */ /* 0x008fe4000bf05270 */
[----:B------:R-:W-:-:S03]  /*1660*/  USHF.R.U32.HI UR5, URZ, UR9, UR5 ;  /* 0x00000009ff057299 */ /* 0x000fc60008011605 */
[----:B------:R-:W-:Y:S01]  /*1670*/  UMOV UR4, UR7 ;  /* 0x0000000700047c82 */ /* 0x000fe20008000000 */
[----:B------:R-:W-:Y:S02]  /*1680*/  USEL UR5, UR21, UR5, !UP0 ;  /* 0x0000000515057287 */ /* 0x000fe4000c000000 */
[----:B------:R-:W-:Y:S02]  /*1690*/  UISETP.NE.AND UP0, UPT, UR10, 0x1, UPT ;  /* 0x000000010a00788c */ /* 0x000fe4000bf05270 */
[----:B----4-:R-:W-:-:S04]  /*16a0*/  USHF.R.U32.HI UR4, URZ, UR13, UR4 ;  /* 0x0000000dff047299 */ /* 0x010fc80008011604 */
[----:B------:R-:W-:-:S04]  /*16b0*/  USEL UR4, UR19, UR4, !UP0 ;  /* 0x0000000413047287 */ /* 0x000fc8000c000000 */
[----:B------:R-:W-:Y:S02]  /*16c0*/  UIADD3 UR6, UPT, UPT, -UR4, UR5, URZ ;  /* 0x0000000504067290 */ /* 0x000fe4000fffe1ff */
[----:B------:R-:W-:Y:S02]  /*16d0*/  UIADD3 UR4, UPT, UPT, UR4, -UR5, URZ ;  /* 0x8000000504047290 */ /* 0x000fe4000fffe0ff */
[----:B------:R-:W-:Y:S02]  /*16e0*/  UIMAD UR19, UR6, UR10, UR19 ;  /* 0x0000000a061372a4 */ /* 0x000fe4000f8e0213 */
[----:B------:R-:W-:-:S12]  /*16f0*/  UIMAD UR21, UR4, UR12, UR21 ;  /* 0x0000000c041572a4 */ /* 0x000fd8000f8e0215 */
.L_x_19:
[----:B------:R-:W-:Y:S05]  /*1700*/  BRA.U !UP6, `(.L_x_20) ;  /* 0x000000010e0c7547 */ /* 0x000fea000b800000 */
[----:B------:R-:W-:Y:S01]  /*1710*/  UCGABAR_WAIT ;  /* 0x0000000000007dc7 */ /* 0x000fe20008000000 */
[----:B------:R-:W-:Y:S01]  /*1720*/  CCTL.IVALL ;  /* 0x00000000ff00798f */ /* 0x000fe20002000000 */
[----:B------:R-:W-:Y:S05]  /*1730*/  BRA `(.L_x_21) ;  /* 0x0000000000047947 */ /* 0x000fea0003800000 */
.L_x_20:
[----:B------:R-:W-:Y:S06]  /*1740*/  BAR.SYNC.DEFER_BLOCKING 0x0 ;  /* 0x0000000000007b1d */ /* 0x000fec0000010000 */
.L_x_21:
[----:B------:R-:W-:Y:S05]  /*1750*/  BRA.U UP5, `(.L_x_22) ;  /* 0x0000002105887547 */ /* 0x000fea000b800000 */
[----:B------:R-:W2:Y:S01]  /*1760*/  LDCU UR7, c[0x0][0x390] ;  /* 0x00007200ff0777ac */ /* 0x000ea20008000800 */
[----:B------:R-:W-:Y:S01]  /*1770*/  PLOP3.LUT P1, PT, PT, PT, UP3, 0x80, 0x8 ;  /* 0x000000000008781c */ /* 0x000fe20003f2f038 */
[----:B------:R-:W-:Y:S01]  /*1780*/  IMAD.MOV.U32 R2, RZ, RZ, RZ ;  /* 0x000000ffff027224 */ /* 0x000fe200078e00ff */
[----:B------:R-:W-:Y:S01]  /*1790*/  ISETP.EQ.OR P2, PT, R3, RZ, P3 ;  /* 0x000000ff0300720c */ /* 0x000fe20001f42670 */
[----:B------:R-:W3:Y:S01]  /*17a0*/  LDCU UR6, c[0x0][0x5c0] ;  /* 0x0000b800ff0677ac */ /* 0x000ee20008000800 */
[----:B------:R-:W-:Y:S01]  /*17b0*/  PLOP3.LUT P1, PT, P1, PT, PT, 0x8, 0x80 ;  /* 0x000000000080781c */ /* 0x000fe20000f2e170 */
[----:B------:R-:W-:Y:S02]  /*17c0*/  UISETP.NE.AND UP0, UPT, UR18, URZ, UPT ;  /* 0x000000ff1200728c */ /* 0x000fe4000bf05270 */
[----:B------:R-:W-:Y:S02]  /*17d0*/  USHF.L.U32 UR8, UR22, 0x5, URZ ;  /* 0x0000000516087899 */ /* 0x000fe400080006ff */
[----:B------:R-:W-:Y:S01]  /*17e0*/  USEL UR38, UR53, 0x2, UP0 ;  /* 0x0000000235267887 */ /* 0x000fe20008000000 */
[----:B-1----:R-:W1:Y:S01]  /*17f0*/  LDCU UR49, c[0x0][0x370] ;  /* 0x00006e00ff3177ac */ /* 0x002e620008000800 */
[----:B--2---:R-:W-:Y:S01]  /*1800*/  UIADD3 UR5, UPT, UPT, UR7, 0x3f, URZ ;  /* 0x0000003f07057890 */ /* 0x004fe2000fffe0ff */
[----:B------:R-:W2:Y:S03]  /*1810*/  LDCU.64 UR42, c[0x0][0x348] ;  /* 0x00006900ff2a77ac */ /* 0x000ea60008000a00 */
[----:B------:R-:W-:-:S02]  /*1820*/  USHF.R.S32.HI UR4, URZ, 0x1f, UR5 ;  /* 0x0000001fff047899 */ /* 0x000fc40008011405 */
[----:B---3--:R-:W-:Y:S02]  /*1830*/  UIADD3 UR6, UPT, UPT, UR6, 0x3f, URZ ;  /* 0x0000003f06067890 */ /* 0x008fe4000fffe0ff */
[----:B------:R-:W-:Y:S02]  /*1840*/  ULEA.HI UR4, UR4, UR5, URZ, 0x6 ;  /* 0x0000000504047291 */ /* 0x000fe4000f8f30ff */
[----:B------:R-:W-:Y:S02]  /*1850*/  UIADD3 UR5, UPT, UPT, UR7, -0x1, URZ ;  /* 0xffffffff07057890 */ /* 0x000fe4000fffe0ff */
[----:B------:R-:W-:Y:S02]  /*1860*/  USHF.R.S32.HI UR51, URZ, 0x6, UR4 ;  /* 0x00000006ff337899 */ /* 0x000fe40008011404 */
[----:B------:R-:W-:Y:S02]  /*1870*/  UISETP.GE.U32.AND UP1, UPT, UR5, -0x7f, UPT ;  /* 0xffffff810500788c */ /* 0x000fe4000bf26070 */
[----:B------:R-:W-:-:S02]  /*1880*/  UISETP.LT.U32.AND UP0, UPT, UR51, 0x11, UPT ;  /* 0x000000113300788c */ /* 0x000fc4000bf01070 */
[----:B------:R-:W-:Y:S02]  /*1890*/  USHF.R.S32.HI UR4, URZ, 0x1f, UR6 ;  /* 0x0000001fff047899 */ /* 0x000fe40008011406 */
[----:B------:R-:W-:Y:S02]  /*18a0*/  USEL UR50, UR51, 0x11, UP0 ;  /* 0x0000001133327887 */ /* 0x000fe40008000000 */
[----:B------:R-:W-:Y:S02]  /*18b0*/  ULEA.HI UR4, UR4, UR6, URZ, 0x6 ;  /* 0x0000000604047291 */ /* 0x000fe4000f8f30ff */
[----:B------:R-:W-:Y:S02]  /*18c0*/  UIADD3 UR37, UPT, UPT, UR50, -0x1, URZ ;  /* 0xffffffff32257890 */ /* 0x000fe4000fffe0ff */
[----:B------:R-:W-:Y:S02]  /*18d0*/  @UP1 UIADD3 UR37, UPT, UPT, UR50, URZ, URZ ;  /* 0x000000ff32251290 */ /* 0x000fe4000fffe0ff */
[----:B------:R-:W-:-:S02]  /*18e0*/  USHF.L.U32 UR56, UR22, 0x6, URZ ;  /* 0x0000000616387899 */ /* 0x000fc400080006ff */
[----:B------:R-:W-:Y:S01]  /*18f0*/  UIADD3 UR55, UPT, UPT, UR7, 0x7e, URZ ;  /* 0x0000007e07377890 */ /* 0x000fe2000fffe0ff */
[----:B------:R-:W3:Y:S01]  /*1900*/  LDCU UR48, c[0x0][0x374] ;  /* 0x00006e80ff3077ac */ /* 0x000ee20008000800 */
[----:B------:R-:W-:Y:S02]  /*1910*/  ULOP3.LUT UR54, UR8, 0x20, URZ, 0xc0, !UPT ;  /* 0x0000002008367892 */ /* 0x000fe4000f8ec0ff */
[----:B------:R-:W-:Y:S02]  /*1920*/  USHF.R.S32.HI UR47, URZ, 0x6, UR4 ;  /* 0x00000006ff2f7899 */ /* 0x000fe40008011404 */
[----:B------:R-:W-:Y:S02]  /*1930*/  UIADD3 UR52, UPT, UPT, UR51, -UR50, URZ ;  /* 0x8000003233347290 */ /* 0x000fe4000fffe0ff */
[----:B------:R-:W-:Y:S01]  /*1940*/  UIADD3 UR37, UPT, UPT, UR37, 0x1, URZ ;  /* 0x0000000125257890 */ /* 0x000fe2000fffe0ff */
[----:B------:R-:W-:Y:S01]  /*1950*/  UMOV UR23, 0x1 ;  /* 0x0000000100177882 */ /* 0x000fe20000000000 */
[----:B-12---:R-:W-:-:S10]  /*1960*/  UMOV UR25, URZ ;  /* 0x000000ff00197c82 */ /* 0x006fd40008000000 */
.L_x_40:
[----:B------:R-:W-:Y:S01]  /*1970*/  IMAD.U32 R4, RZ, RZ, UR47 ;  /* 0x0000002fff047e24 */ /* 0x000fe2000f8e00ff */
[----:B------:R-:W1:Y:S04]  /*1980*/  LDCU UR46, c[0x0][0x5c4] ;  /* 0x0000b880ff2e77ac */ /* 0x000e680008000800 */
[-C--:B------:R-:W-:Y:S01]  /*1990*/  IABS R0, R4.reuse ;  /* 0x0000000400007213 */ /* 0x080fe20000000000 */
[----:B------:R-:W-:Y:S01]  /*19a0*/  UMOV UR24, 0x400 ;  /* 0x0000040000187882 */ /* 0x000fe20000000000 */
[----:B------:R-:W-:Y:S01]  /*19b0*/  IABS R4, R4 ;  /* 0x0000000400047213 */ /* 0x000fe20000000000 */
[----:B------:R-:W-:Y:S01]  /*19c0*/  UMOV UR15, URZ ;  /* 0x000000ff000f7c82 */ /* 0x000fe20008000000 */
[----:B------:R-:W-:Y:S01]  /*19d0*/  R2UR UR6, R0 ;  /* 0x00000000000672ca */ /* 0x000fe200000e0000 */
[----:B-1----:R-:W-:-:S12]  /*19e0*/  IMAD.U32 R3, RZ, RZ, UR46 ;  /* 0x0000002eff037e24 */ /* 0x002fd8000f8e00ff */
[----:B------:R-:W1:Y:S08]  /*19f0*/  I2F.RP R0, UR6 ;  /* 0x0000000600007d06 */ /* 0x000e700008209400 */
[----:B-1----:R-:W1:Y:S02]  /*1a00*/  MUFU.RCP R0, R0 ;  /* 0x0000000000007308 */ /* 0x002e640000001000 */
[----:B-1----:R-:W-:-:S06]  /*1a10*/  VIADD R0, R0, 0xffffffe ;  /* 0x0ffffffe00007836 */ /* 0x002fcc0000000000 */
[----:B------:R-:W1:Y:S02]  /*1a20*/  F2I.FTZ.U32.TRUNC.NTZ R0, R0 ;  /* 0x0000000000007305 */ /* 0x000e64000021f000 */
[----:B-1----:R-:W-:Y:S02]  /*1a30*/  R2UR UR5, R0 ;  /* 0x00000000000572ca */ /* 0x002fe400000e0000 */
[----:B------:R-:W-:Y:S01]  /*1a40*/  IABS R0, R3 ;  /* 0x0000000300007213 */ /* 0x000fe20000000000 */
[----:B------:R-:W-:-:S03]  /*1a50*/  IMAD.U32 R3, RZ, RZ, UR19 ;  /* 0x00000013ff037e24 */ /* 0x000fc6000f8e00ff */
[----:B------:R-:W-:Y:S01]  /*1a60*/  R2UR UR8, R0 ;  /* 0x00000000000872ca */ /* 0x000fe200000e0000 */
[----:B------:R-:W-:Y:S01]  /*1a70*/  IMAD.MOV R0, RZ, RZ, -R4 ;  /* 0x000000ffff007224 */ /* 0x000fe200078e0a04 */
[----:B------:R-:W-:-:S04]  /*1a80*/  IABS R3, R3 ;  /* 0x0000000300037213 */ /* 0x000fc80000000000 */
[----:B------:R-:W-:Y:S01]  /*1a90*/  R2UR UR9, R3 ;  /* 0x00000000030972ca */ /* 0x000fe200000e0000 */
[----:B------:R-:W-:-:S04]  /*1aa0*/  UIADD3 UR4, UPT, UPT, URZ, -UR5, URZ ;  /* 0x80000005ff047290 */ /* 0x000fc8000fffe0ff */
[----:B------:R-:W-:Y:S02]  /*1ab0*/  UIMAD UR7, UR4, UR6, URZ ;  /* 0x00000006040772a4 */ /* 0x000fe4000f8e02ff */
[----:B------:R-:W1:Y:S01]  /*1ac0*/  I2F.RP R3, UR8 ;  /* 0x0000000800037d06 */ /* 0x000e620008209400 */
[----:B------:R-:W-:Y:S02]  /*1ad0*/  UMOV UR4, URZ ;  /* 0x000000ff00047c82 */ /* 0x000fe40008000000 */
[----:B------:R-:W-:Y:S02]  /*1ae0*/  UIMAD.WIDE.U32 UR4, UR5, UR7, UR4 ;  /* 0x00000007050472a5 */ /* 0x000fe4000f8e0004 */
[----:B------:R-:W-:-:S05]  /*1af0*/  R2UR UR7, R0 ;  /* 0x00000000000772ca */ /* 0x000fca00000e0000 */
[----:B------:R-:W-:Y:S02]  /*1b00*/  UMOV UR4, UR5 ;  /* 0x0000000500047c82 */ /* 0x000fe40008000000 */
[----:B------:R-:W-:Y:S01]  /*1b10*/  UIMAD.WIDE.U32 UR4, UR4, UR9, URZ ;  /* 0x00000009040472a5 */ /* 0x000fe2000f8e00ff */
[----:B-1----:R-:W1:Y:S06]  /*1b20*/  MUFU.RCP R0, R3 ;  /* 0x0000000300007308 */ /* 0x002e6c0000001000 */
[----:B------:R-:W-:Y:S02]  /*1b30*/  UMOV UR4, UR5 ;  /* 0x0000000500047c82 */ /* 0x000fe40008000000 */
[----:B------:R-:W-:-:S04]  /*1b40*/  UIMAD UR5, UR4, UR7, UR9 ;  /* 0x00000007040572a4 */ /* 0x000fc8000f8e0209 */
[----:B------:R-:W-:Y:S01]  /*1b50*/  UISETP.GT.U32.AND UP0, UPT, UR6, UR5, UPT ;  /* 0x000000050600728c */ /* 0x000fe2000bf04070 */
[----:B-1----:R-:W-:Y:S02]  /*1b60*/  VIADD R0, R0, 0xffffffe ;  /* 0x0ffffffe00007836 */ /* 0x002fe40000000000 */
[----:B------:R-:W-:-:S08]  /*1b70*/  IMAD.U32 R3, RZ, RZ, UR23 ;  /* 0x00000017ff037e24 */ /* 0x000fd0000f8e00ff */
[----:B------:R-:W-:Y:S01]  /*1b80*/  @!UP0 UIADD3 UR5, UPT, UPT, UR5, -UR6, URZ ;  /* 0x8000000605058290 */ /* 0x000fe2000fffe0ff */
[----:B------:R-:W1:Y:S01]  /*1b90*/  F2I.FTZ.U32.TRUNC.NTZ R0, R0 ;  /* 0x0000000000007305 */ /* 0x000e62000021f000 */
[----:B------:R-:W-:Y:S01]  /*1ba0*/  @!UP0 UIADD3 UR4, UPT, UPT, UR4, 0x1, URZ ;  /* 0x0000000104048890 */ /* 0x000fe2000fffe0ff */
[----:B------:R-:W-:Y:S01]  /*1bb0*/  SHF.L.U32 R3, R3, 0x1f, RZ ;  /* 0x0000001f03037819 */ /* 0x000fe200000006ff */
[----:B------:R-:W-:Y:S01]  /*1bc0*/  UISETP.GE.U32.AND UP1, UPT, UR5, UR6, UPT ;  /* 0x000000060500728c */ /* 0x000fe2000bf26070 */
[----:B------:R-:W2:Y:S01]  /*1bd0*/  S2UR UR6, SR_CgaCtaId ;  /* 0x00000000000679c3 */ /* 0x000ea20000008800 */
[----:B------:R-:W-:-:S04]  /*1be0*/  ULOP3.LUT UR5, UR19, UR47, URZ, 0x3c, !UPT ;  /* 0x0000002f13057292 */ /* 0x000fc8000f8e3cff */
[----:B------:R-:W-:-:S05]  /*1bf0*/  UISETP.GE.AND UP0, UPT, UR5, URZ, UPT ;  /* 0x000000ff0500728c */ /* 0x000fca000bf06270 */
[----:B------:R-:W-:Y:S01]  /*1c00*/  @UP1 UIADD3 UR4, UPT, UPT, UR4, 0x1, URZ ;  /* 0x0000000104041890 */ /* 0x000fe2000fffe0ff */
[----:B-1----:R-:W-:Y:S01]  /*1c10*/  R2UR UR7, R0 ;  /* 0x00000000000772ca */ /* 0x002fe200000e0000 */
[----:B------:R-:W-:-:S05]  /*1c20*/  UISETP.NE.AND UP1, UPT, UR47, URZ, UPT ;  /* 0x000000ff2f00728c */ /* 0x000fca000bf25270 */
[----:B------:R-:W-:Y:S02]  /*1c30*/  UMOV UR5, UR4 ;  /* 0x0000000400057c82 */ /* 0x000fe40008000000 */
[----:B------:R-:W-:-:S04]  /*1c40*/  @!UP0 UIADD3 UR5, UPT, UPT, -UR5, URZ, URZ ;  /* 0x000000ff05058290 */ /* 0x000fc8000fffe1ff */
[----:B------:R-:W-:Y:S02]  /*1c50*/  @!UP1 ULOP3.LUT UR5, URZ, UR47, URZ, 0x33, !UPT ;  /* 0x0000002fff059292 */ /* 0x000fe4000f8e33ff */
[----:B--2---:R-:W-:Y:S02]  /*1c60*/  ULEA UR24, UR6, UR24, 0x18 ;  /* 0x0000001806187291 */ /* 0x004fe4000f8ec0ff */
[----:B------:R-:W-:Y:S02]  /*1c70*/  UIADD3 UR4, UPT, UPT, URZ, -UR7, URZ ;  /* 0x80000007ff047290 */ /* 0x000fe4000fffe0ff */
[----:B------:R-:W-:Y:S01]  /*1c80*/  IMAD.U32 R0, RZ, RZ, UR5 ;  /* 0x00000005ff007e24 */ /* 0x000fe2000f8e00ff */
[----:B------:R-:W-:Y:S02]  /*1c90*/  ULEA UR6, UR25, UR24, 0x3 ;  /* 0x0000001819067291 */ /* 0x000fe4000f8e18ff */
[----:B------:R-:W-:Y:S02]  /*1ca0*/  UIMAD UR4, UR4, UR8, URZ ;  /* 0x00000008040472a4 */ /* 0x000fe4000f8e02ff */
[----:B------:R-:W-:-:S04]  /*1cb0*/  IABS R0, R0 ;  /* 0x0000000000007213 */ /* 0x000fc80000000000 */
[----:B------:R-:W-:Y:S01]  /*1cc0*/  R2UR UR9, R0 ;  /* 0x00000000000972ca */ /* 0x000fe200000e0000 */
[----:B------:R1:W2:Y:S01]  /*1cd0*/  SYNCS.PHASECHK.TRANS64.TRYWAIT P0, [UR6+0x88], R3 ;  /* 0x00008803ff0075a7 */ /* 0x0002a20008001106 */
[----:B------:R-:W-:Y:S02]  /*1ce0*/  UMOV UR6, URZ ;  /* 0x000000ff00067c82 */ /* 0x000fe40008000000 */
[----:B------:R-:W-:-:S07]  /*1cf0*/  UIMAD.WIDE.U32 UR6, UR7, UR4, UR6 ;  /* 0x00000004070672a5 */ /* 0x000fce000f8e0006 */
[----:B------:R-:W-:Y:S02]  /*1d00*/  UMOV UR6, UR7 ;  /* 0x0000000700067c82 */ /* 0x000fe40008000000 */
[----:B------:R-:W-:-:S07]  /*1d10*/  UIMAD.WIDE.U32 UR6, UR6, UR9, URZ ;  /* 0x00000009060672a5 */ /* 0x000fce000f8e00ff */
[----:B------:R-:W-:Y:S02]  /*1d20*/  UMOV UR4, UR7 ;  /* 0x0000000700047c82 */ /* 0x000fe40008000000 */
[----:B------:R-:W-:-:S04]  /*1d30*/  UIADD3 UR6, UPT, UPT, -UR4, URZ, URZ ;  /* 0x000000ff04067290 */ /* 0x000fc8000fffe1ff */
[----:B------:R-:W-:-:S04]  /*1d40*/  UIMAD UR6, UR8, UR6, UR9 ;  /* 0x00000006080672a4 */ /* 0x000fc8000f8e0209 */
[----:B------:R-:W-:-:S11]  /*1d50*/  UISETP.GT.U32.AND UP0, UPT, UR8, UR6, UPT ;  /* 0x000000060800728c */ /* 0x000fd6000bf04070 */
[----:B------:R-:W-:Y:S02]  /*1d60*/  @!UP0 UIADD3 UR6, UPT, UPT, UR6, -UR8, URZ ;  /* 0x8000000806068290 */ /* 0x000fe4000fffe0ff */
[----:B------:R-:W-:Y:S02]  /*1d70*/  @!UP0 UIADD3 UR4, UPT, UPT, UR4, 0x1, URZ ;  /* 0x0000000104048890 */ /* 0x000fe4000fffe0ff */
[----:B------:R-:W-:Y:S02]  /*1d80*/  UISETP.GE.U32.AND UP1, UPT, UR6, UR8, UPT ;  /* 0x000000080600728c */ /* 0x000fe4000bf26070 */
[----:B------:R-:W-:-:S04]  /*1d90*/  ULOP3.LUT UR6, UR5, UR46, URZ, 0x3c, !UPT ;  /* 0x0000002e05067292 */ /* 0x000fc8000f8e3cff */
[----:B------:R-:W-:Y:S02]  /*1da0*/  UISETP.GE.AND UP0, UPT, UR6, URZ, UPT ;  /* 0x000000ff0600728c */ /* 0x000fe4000bf06270 */
[----:B------:R-:W-:-:S03]  /*1db0*/  ULEA.HI UR6, UR21, UR21, URZ, 0x1 ;  /* 0x0000001515067291 */ /* 0x000fc6000f8f08ff */
[----:B------:R-:W-:Y:S02]  /*1dc0*/  @UP1 UIADD3 UR4, UPT, UPT, UR4, 0x1, URZ ;  /* 0x0000000104041890 */ /* 0x000fe4000fffe0ff */
[----:B------:R-:W-:Y:S02]  /*1dd0*/  UISETP.NE.AND UP1, UPT, UR46, URZ, UPT ;  /* 0x000000ff2e00728c */ /* 0x000fe4000bf25270 */
[----:B------:R-:W-:-:S03]  /*1de0*/  USHF.L.U32 UR6, UR6, 0x6, URZ ;  /* 0x0000000606067899 */ /* 0x000fc600080006ff */
[----:B------:R-:W-:Y:S01]  /*1df0*/  UMOV UR36, UR4 ;  /* 0x0000000400247c82 */ /* 0x000fe20008000000 */
[----:B------:R-:W-:Y:S02]  /*1e00*/  UIADD3 UR4, UPT, UPT, -UR5, URZ, URZ ;  /* 0x000000ff05047290 */ /* 0x000fe4000fffe1ff */
[----:B------:R-:W-:Y:S02]  /*1e10*/  @!UP0 UIADD3 UR36, UPT, UPT, -UR36, URZ, URZ ;  /* 0x000000ff24248290 */ /* 0x000fe4000fffe1ff */
[----:B------:R-:W-:Y:S02]  /*1e20*/  UISETP.GE.U32.AND UP0, UPT, UR55, 0x7f, UPT ;  /* 0x0000007f3700788c */ /* 0x000fe4000bf06070 */
[----:B------:R-:W-:Y:S02]  /*1e30*/  @!UP1 ULOP3.LUT UR36, URZ, UR46, URZ, 0x33, !UPT ;  /* 0x0000002eff249292 */ /* 0x000fe4000f8e33ff */
[----:B------:R-:W-:Y:S02]  /*1e40*/  ULOP3.LUT UR34, UR6, 0xffffff80, URZ, 0xc0, !UPT ;  /* 0xffffff8006227892 */ /* 0x000fe4000f8ec0ff */
[----:B------:R-:W-:-:S02]  /*1e50*/  UIMAD UR4, UR47, UR4, UR19 ;  /* 0x000000042f0472a4 */ /* 0x000fc4000f8e0213 */
[----:B------:R-:W-:Y:S02]  /*1e60*/  UIADD3 UR6, UPT, UPT, -UR36, URZ, URZ ;  /* 0x000000ff24067290 */ /* 0x000fe4000fffe1ff */
[----:B------:R-:W-:Y:S02]  /*1e70*/  ULOP3.LUT UR34, UR34, 0x40, UR56, 0xf8, !UPT ;  /* 0x0000004022227892 */ /* 0x000fe4000f8ef838 */
[----:B------:R-:W-:Y:S02]  /*1e80*/  ULEA UR10, UR4, UR54, 0x6 ;  /* 0x00000036040a7291 */ /* 0x000fe4000f8e30ff */
[----:B------:R-:W-:Y:S01]  /*1e90*/  UIMAD UR46, UR46, UR6, UR5 ;  /* 0x000000062e2e72a4 */ /* 0x000fe2000f8e0205 */
[----:B-1----:R-:W-:Y:S11]  /*1ea0*/  BRA.U !UP0, `(.L_x_23) ;  /* 0x0000000508287547 */ /* 0x002ff6000b800000 */
[----:B------:R-:W1:Y:S01]  /*1eb0*/  LDCU.64 UR12, c[0x0][0x5b0] ;  /* 0x0000b600ff0c77ac */ /* 0x000e620008000a00 */
[----:B------:R-:W1:Y:S01]  /*1ec0*/  LDCU.64 UR8, c[0x0][0x5d8] ;  /* 0x0000bb00ff0877ac */ /* 0x000e620008000a00 */
[----:B------:R-:W4:Y:S01]  /*1ed0*/  LDCU UR19, c[0x0][0x598] ;  /* 0x0000b300ff1377ac */ /* 0x000f220008000800 */
[----:B------:R-:W2:Y:S01]  /*1ee0*/  LDCU UR18, c[0x0][0x58c] ;  /* 0x0000b180ff1277ac */ /* 0x000ea20008000800 */
[----:B------:R-:W2:Y:S01]  /*1ef0*/  LDCU UR21, c[0x0][0x59c] ;  /* 0x0000b380ff1577ac */ /* 0x000ea20008000800 */
[----:B------:R-:W2:Y:S01]  /*1f00*/  LDCU UR20, c[0x0][0x5a0] ;  /* 0x0000b400ff1477ac */ /* 0x000ea20008000800 */
[----:B------:R-:W2:Y:S01]  /*1f10*/  LDCU.64 UR16, c[0x0][0x590] ;  /* 0x0000b200ff1077ac */ /* 0x000ea20008000a00 */
[----:B------:R-:W2:Y:S01]  /*1f20*/  LDCU.64 UR6, c[0x0][0x5b8] ;  /* 0x0000b700ff0677ac */ /* 0x000ea20008000a00 */
[----:B------:R-:W2:Y:S01]  /*1f30*/  LDCU.64 UR4, c[0x0][0x5d0] ;  /* 0x0000ba00ff0477ac */ /* 0x000ea20008000a00 */
[----:B-1----:R-:W-:Y:S02]  /*1f40*/  UIMAD UR31, UR46, UR12, UR8 ;  /* 0x0000000c2e1f72a4 */ /* 0x002fe4000f8e0208 */
[----:B------:R-:W-:Y:S01]  /*1f50*/  UIMAD UR30, UR36, UR13, UR9 ;  /* 0x0000000d241e72a4 */ /* 0x000fe2000f8e0209 */
[----:B------:R-:W-:Y:S01]  /*1f60*/  UMOV UR14, URZ ;  /* 0x000000ff000e7c82 */ /* 0x000fe20008000000 */
[----:B----4-:R-:W-:-:S10]  /*1f70*/  UMOV UR22, UR25 ;  /* 0x0000001900167c82 */ /* 0x010fd40008000000 */
.L_x_29:
[----:B--2---:R-:W-:Y:S01]  /*1f80*/  @!P3 MOV R3, 0x6000 ;  /* 0x000060000003b802 */ /* 0x004fe20000000f00 */
[----:B------:R-:W-:Y:S01]  /*1f90*/  ULEA UR11, UR22, UR24, 0x3 ;  /* 0x00000018160b7291 */ /* 0x000fe2000f8e18ff */
[----:B--2-4-:R-:W-:Y:S11]  /*1fa0*/  @P0 BRA `(.L_x_24) ;  /* 0x0000000000100947 */ /* 0x014ff60003800000 */
[----:B------:R-:W-:Y:S04]  /*1fb0*/  MOV R4, UR23 ;  /* 0x0000001700047c02 */ /* 0x000fe80008000f00 */
[----:B------:R-:W-:Y:S04]  /*1fc0*/  SHF.L.U32 R4, R4, 0x1f, RZ ;  /* 0x0000001f04047819 */ /* 0x000fe800000006ff */
[----:B------:R-:W1:Y:S02]  /*1fd0*/  SYNCS.PHASECHK.TRANS64.TRYWAIT P0, [UR11+0x88], R4 ;  /* 0x00008804ff0075a7 */ /* 0x000e64000800110b */
[----:B-1----:R-:W-:Y:S05]  /*1fe0*/  @!P0 BRA `(.L_x_25) ;  /* 0x0000007000108947 */ /* 0x002fea0003800000 */
.L_x_24:
[----:B------:R2:W-:Y:S01]  /*1ff0*/  @!P3 SYNCS.ARRIVE.TRANS64 RZ, [UR11], R3 ;  /* 0x00000003ffffb9a7 */ /* 0x0005e2000800000b */
[----:B------:R-:W-:Y:S04]  /*2000*/  ULOP3.LUT UR8, UR38, 0x2, URZ, 0xfc, !UPT ;  /* 0x0000000226087892 */ /* 0x000fe8000f8efcff */
[----:B------:R-:W-:Y:S09]  /*2010*/  UISETP.NE.AND UP0, UPT, UR8, 0x2, UPT ;  /* 0x000000020800788c */ /* 0x000ff2000bf05270 */
[----:B------:R-:W-:Y:S05]  /*2020*/  BRA.U UP0, `(.L_x_26) ;  /* 0x0000000100047547 */ /* 0x000fea000b800000 */
[----:B---3--:R-:W-:Y:S05]  /*2030*/  BPT.TRAP 0x1 ;  /* 0x000000040000795c */ /* 0x008fea0000300000 */
.L_x_26:
[----:B------:R-:W-:Y:S04]  /*2040*/  BSSY.RECONVERGENT B0, `(.L_x_27) ;  /* 0x0000003000007945 */ /* 0x000fe80003800200 */
[----:B------:R-:W-:Y:S05]  /*2050*/  @P2 BRA `(.L_x_28) ;  /* 0x0000000000042947 */ /* 0x000fea0003800000 */
[----:B---3--:R-:W-:Y:S05]  /*2060*/  BPT.TRAP 0x1 ;  /* 0x000000040000795c */ /* 0x008fea0000300000 */
.L_x_28:
[----:B---3--:R-:W-:Y:S05]  /*2070*/  BSYNC.RECONVERGENT B0 ;  /* 0x0000000000007941 */ /* 0x008fea0003800200 */
.L_x_27:
[----:B------:R-:W-:Y:S02]  /*2080*/  UIADD3 UR8, UPT, UPT, UR22, 0x1, URZ ;  /* 0x0000000116087890 */ /* 0x000fe4000fffe0ff */
[----:B------:R-:W-:Y:S02]  /*2090*/  USHF.L.U32 UR35, UR14, 0x6, URZ ;  /* 0x000000060e237899 */ /* 0x000fe400080006ff */
[----:B------:R-:W-:Y:S02]  /*20a0*/  UISETP.NE.AND UP0, UPT, UR8, 0x11, UPT ;  /* 0x000000110800788c */ /* 0x000fe4000bf05270 */
[----:B------:R-:W-:Y:S02]  /*20b0*/  UISETP.NE.AND UP2, UPT, UR19, 0x1, UPT ;  /* 0x000000011300788c */ /* 0x000fe4000bf45270 */
[----:B------:R-:W-:Y:S02]  /*20c0*/  USEL UR9, URZ, 0x1, UP0 ;  /* 0x00000001ff097887 */ /* 0x000fe40008000000 */
[----:B------:R-:W-:Y:S02]  /*20d0*/  USEL UR25, UR8, URZ, UP0 ;  /* 0x000000ff08197287 */ /* 0x000fe40008000000 */
[----:B------:R-:W-:Y:S02]  /*20e0*/  ULOP3.LUT UR23, UR23, UR9, URZ, 0x3c, !UPT ;  /* 0x0000000917177292 */ /* 0x000fe4000f8e3cff */
[----:B------:R-:W-:Y:S02]  /*20f0*/  ULEA UR8, UR25, UR24, 0x3 ;  /* 0x0000001819087291 */ /* 0x000fe4000f8e18ff */
[----:B------:R-:W-:Y:S02]  /*2100*/  UISETP.NE.AND UP0, UPT, UR18, 0x1, UPT ;  /* 0x000000011200788c */ /* 0x000fe4000bf05270 */
[----:B------:R-:W-:Y:S01]  /*2110*/  UIADD3 UR28, UP1, UPT, UR42, 0x80, URZ ;  /* 0x000000802a1c7890 */ /* 0x000fe2000ff3e0ff */
[----:B-1----:R-:W-:Y:S01]  /*2120*/  MOV R0, UR23 ;  /* 0x0000001700007c02 */ /* 0x002fe20008000f00 */
[----:B------:R-:W-:Y:S02]  /*2130*/  ULEA UR15, UR22, UR24, 0xd ;  /* 0x00000018160f7291 */ /* 0x000fe4000f8e68ff */
[----:B------:R-:W-:Y:S01]  /*2140*/  ULOP3.LUT UR33, UR11, 0xfefffff8, URZ, 0xc0, !UPT ;  /* 0xfefffff80b217892 */ /* 0x000fe2000f8ec0ff */
[----:B------:R-:W-:Y:S01]  /*2150*/  SHF.L.U32 R0, R0, 0x1f, RZ ;  /* 0x0000001f00007819 */ /* 0x000fe200000006ff */
[----:B------:R-:W-:Y:S02]  /*2160*/  UIADD3.X UR29, UPT, UPT, URZ, UR43, URZ, UP1, !UPT ;  /* 0x0000002bff1d7290 */ /* 0x000fe40008ffe4ff */
[----:B------:R-:W-:Y:S01]  /*2170*/  UIADD3 UR32, UPT, UPT, UR15, 0x3300, URZ ;  /* 0x000033000f207890 */ /* 0x000fe2000fffe0ff */
[----:B------:R1:W4:Y:S01]  /*2180*/  SYNCS.PHASECHK.TRANS64.TRYWAIT P0, [UR8+0x88], R0 ;  /* 0x00008800ff0075a7 */ /* 0x0003220008001108 */
[----:B------:R-:W-:Y:S02]  /*2190*/  UIMAD.WIDE.U32 UR8, UR35, UR16, URZ ;  /* 0x00000010230872a5 */ /* 0x000fe4000f8e00ff */
[----:B------:R-:W-:Y:S02]  /*21a0*/  ULEA UR27, UR22, UR24, 0xc ;  /* 0x00000018161b7291 */ /* 0x000fe4000f8e60ff */
[----:B------:R-:W-:Y:S02]  /*21b0*/  USHF.R.U32.HI UR9, URZ, UR17, UR9 ;  /* 0x00000011ff097299 */ /* 0x000fe40008011609 */
[----:B------:R-:W-:Y:S02]  /*21c0*/  UPRMT UR22, UR31, 0x40, UR30 ;  /* 0x000000401f167896 */ /* 0x000fe4000800001e */
[----:B------:R-:W-:Y:S02]  /*21d0*/  USEL UR9, UR35, UR9, !UP0 ;  /* 0x0000000923097287 */ /* 0x000fe4000c000000 */
[----:B------:R-:W-:Y:S02]  /*21e0*/  UIADD3 UR26, UP0, UPT, UR42, 0x180, URZ ;  /* 0x000001802a1a7890 */ /* 0x000fe4000ff1e0ff */
[----:B------:R-:W-:Y:S02]  /*21f0*/  UIMAD.WIDE.U32 UR12, UR9, UR21, URZ ;  /* 0x00000015090c72a5 */ /* 0x000fe4000f8e00ff */
[----:B------:R-:W-:Y:S02]  /*2200*/  UIADD3 UR11, UPT, UPT, -UR9, URZ, URZ ;  /* 0x000000ff090b7290 */ /* 0x000fe4000fffe1ff */
[----:B------:R-:W-:Y:S02]  /*2210*/  USHF.R.U32.HI UR13, URZ, UR20, UR13 ;  /* 0x00000014ff0d7299 */ /* 0x000fe4000801160d */
[----:B------:R-:W-:Y:S02]  /*2220*/  UIMAD UR11, UR18, UR11, UR35 ;  /* 0x0000000b120b72a4 */ /* 0x000fe4000f8e0223 */
[----:B------:R-:W-:Y:S02]  /*2230*/  USEL UR13, UR9, UR13, !UP2 ;  /* 0x0000000d090d7287 */ /* 0x000fe4000d000000 */
[----:B------:R-:W-:Y:S02]  /*2240*/  UIMAD UR11, UR11, UR6, UR4 ;  /* 0x000000060b0b72a4 */ /* 0x000fe4000f8e0204 */
[----:B------:R-:W-:Y:S02]  /*2250*/  UIADD3 UR8, UPT, UPT, -UR13, URZ, URZ ;  /* 0x000000ff0d087290 */ /* 0x000fe4000fffe1ff */
[----:B------:R-:W-:Y:S02]  /*2260*/  UPRMT UR15, UR22, 0x5410, URZ ;  /* 0x00005410160f7896 */ /* 0x000fe400080000ff */
[----:B------:R-:W-:Y:S02]  /*2270*/  UIMAD UR9, UR19, UR8, UR9 ;  /* 0x00000008130972a4 */ /* 0x000fe4000f8e0209 */
[----:B------:R-:W-:Y:S01]  /*2280*/  UIADD3 UR8, UPT, UPT, UR27, 0x25300, URZ ;  /* 0x000253001b087890 */ /* 0x000fe2000fffe0ff */
[----:B------:R-:W-:Y:S01]  /*2290*/  UMOV UR40, 0x0 ;  /* 0x0000000000287882 */ /* 0x000fe20000000000 */
[----:B------:R-:W-:Y:S01]  /*22a0*/  UMOV UR41, 0x10000000 ;  /* 0x1000000000297882 */ /* 0x000fe20000000000 */
[----:B------:R-:W-:Y:S01]  /*22b0*/  UIMAD UR12, UR9, UR7, UR5 ;  /* 0x00000007090c72a4 */ /* 0x000fe2000f8e0205 */
[----:B------:R-:W-:Y:S01]  /*22c0*/  UTMALDG.2D.2CTA [UR32], [UR28], desc[UR40] ;  /* 0x000028201c0075b4 */ /* 0x000fe20008209000 */
[----:B------:R-:W-:Y:S01]  /*22d0*/  UIADD3.X UR27, UPT, UPT, URZ, UR43, URZ, UP0, !UPT ;  /* 0x0000002bff1b7290 */ /* 0x000fe200087fe4ff */
[----:B------:R-:W-:Y:S01]  /*22e0*/  UMOV UR9, UR33 ;  /* 0x0000002100097c82 */ /* 0x000fe20008000000 */
[----:B------:R-:W-:Y:S01]  /*22f0*/  UIADD3 UR14, UPT, UPT, UR14, 0x1, URZ ;  /* 0x000000010e0e7890 */ /* 0x000fe2000fffe0ff */
[----:B------:R-:W-:Y:S03]  /*2300*/  UMOV UR22, UR25 ;  /* 0x0000001900167c82 */ /* 0x000fe60008000000 */
[----:B------:R-:W-:Y:S03]  /*2310*/  UISETP.NE.AND UP0, UPT, UR14, UR37, UPT ;  /* 0x000000250e00728c */ /* 0x000fe6000bf05270 */
[----:B------:R3:W-:Y:S02]  /*2320*/  UTMALDG.4D.IM2COL.2CTA [UR8], [UR26], UR15, desc[UR40] ;  /* 0x000028081a0073b4 */ /* 0x0007e4000825900f */
[----:B---3--:R-:W-:Y:S04]  /*2330*/  UMOV UR15, UR37 ;  /* 0x00000025000f7c82 */ /* 0x008fe80008000000 */
[----:B-1----:R-:W-:Y:S05]  /*2340*/  BRA.U UP0, `(.L_x_29) ;  /* 0xfffffffd000c7547 */ /* 0x002fea000b83ffff */
.L_x_23:
[----:B------:R-:W-:Y:S01]  /*2350*/  ULEA UR4, UR25, UR24, 0x3 ;  /* 0x0000001819047291 */ /* 0x000fe2000f8e18ff */
[----:B------:R-:W-:Y:S01]  /*2360*/  MOV R0, UR23 ;  /* 0x0000001700007c02 */ /* 0x000fe20008000f00 */
[----:B------:R-:W-:Y:S01]  /*2370*/  @!P1 SYNCS.ARRIVE.TRANS64.A1T0 RZ, [UR24+0x148], RZ ;  /* 0x000148ffffff99a7 */ /* 0x000fe20008100018 */
[----:B------:R-:W-:Y:S02]  /*2380*/  UISETP.GT.AND UP0, UPT, UR51, UR50, UPT ;  /* 0x000000323300728c */ /* 0x000fe4000bf04270 */
[----:B------:R-:W-:-:S04]  /*2390*/  SHF.L.U32 R0, R0, 0x1f, RZ ;  /* 0x0000001f00007819 */ /* 0x000fc800000006ff */
[----:B--2-4-:R1:W2:Y:S03]  /*23a0*/  SYNCS.PHASECHK.TRANS64.TRYWAIT P0, [UR4+0x88], R0 ;  /* 0x00008800ff0075a7 */ /* 0x0142a60008001104 */
[----:B------:R-:W-:Y:S05]  /*23b0*/  BRA.U !UP0, `(.L_x_30) ;  /* 0x0000000508247547 */ /* 0x000fea000b800000 */
[----:B------:R-:W4:Y:S01]  /*23c0*/  LDCU.64 UR12, c[0x0][0x5b0] ;  /* 0x0000b600ff0c77ac */ /* 0x000f220008000a00 */
[----:B------:R-:W4:Y:S01]  /*23d0*/  LDCU.64 UR8, c[0x0][0x5d8] ;  /* 0x0000bb00ff0877ac */ /* 0x000f220008000a00 */
[----:B------:R-:W1:Y:S01]  /*23e0*/  LDCU UR18, c[0x0][0x598] ;  /* 0x0000b300ff1277ac */ /* 0x000e620008000800 */
[----:B------:R-:W1:Y:S01]  /*23f0*/  LDCU UR14, c[0x0][0x58c] ;  /* 0x0000b180ff0e77ac */ /* 0x000e620008000800 */
[----:B------:R-:W1:Y:S01]  /*2400*/  LDCU UR20, c[0x0][0x59c] ;  /* 0x0000b380ff1477ac */ /* 0x000e620008000800 */
[----:B------:R-:W1:Y:S01]  /*2410*/  LDCU UR19, c[0x0][0x5a0] ;  /* 0x0000b400ff1377ac */ /* 0x000e620008000800 */
[----:B----4-:R-:W-:Y:S01]  /*2420*/  UIMAD UR30, UR36, UR13, UR9 ;  /* 0x0000000d241e72a4 */ /* 0x010fe2000f8e0209 */
[----:B------:R-:W4:Y:S01]  /*2430*/  LDCU.64 UR16, c[0x0][0x590] ;  /* 0x0000b200ff1077ac */ /* 0x000f220008000a00 */
[----:B------:R-:W1:Y:S01]  /*2440*/  LDCU.64 UR6, c[0x0][0x5b8] ;  /* 0x0000b700ff0677ac */ /* 0x000e620008000a00 */
[----:B------:R-:W1:Y:S01]  /*2450*/  LDCU.64 UR4, c[0x0][0x5d0] ;  /* 0x0000ba00ff0477ac */ /* 0x000e620008000a00 */
[----:B------:R-:W-:-:S02]  /*2460*/  UIMAD UR31, UR46, UR12, UR8 ;  /* 0x0000000c2e1f72a4 */ /* 0x000fc4000f8e0208 */
[----:B------:R-:W-:Y:S01]  /*2470*/  UIADD3 UR36, UPT, UPT, UR52, UR15, URZ ;  /* 0x0000000f34247290 */ /* 0x000fe2000fffe0ff */
[----:B------:R-:W-:-:S11]  /*2480*/  UMOV UR11, UR25 ;  /* 0x00000019000b7c82 */ /* 0x000fd60008000000 */
.L_x_36:
[----:B--2---:R-:W-:Y:S01]  /*2490*/  @!P3 MOV R3, 0x6000 ;  /* 0x000060000003b802 */ /* 0x004fe20000000f00 */
[----:B------:R-:W-:Y:S01]  /*24a0*/  ULEA UR21, UR11, UR24, 0x3 ;  /* 0x000000180b157291 */ /* 0x000fe2000f8e18ff */
[----:B--23--:R-:W-:Y:S11]  /*24b0*/  @P0 BRA `(.L_x_31) ;  /* 0x0000000000100947 */ /* 0x00cff60003800000 */
[----:B------:R-:W-:Y:S04]  /*24c0*/  MOV R4, UR23 ;  /* 0x0000001700047c02 */ /* 0x000fe80008000f00 */
[----:B------:R-:W-:Y:S04]  /*24d0*/  SHF.L.U32 R4, R4, 0x1f, RZ ;  /* 0x0000001f04047819 */ /* 0x000fe800000006ff */
[----:B------:R-:W2:Y:S02]  /*24e0*/  SYNCS.PHASECHK.TRANS64.TRYWAIT P0, [UR21+0x88], R4 ;  /* 0x00008804ff0075a7 */ /* 0x000ea40008001115 */
[----:B--2---:R-:W-:Y:S05]  /*24f0*/  @!P0 BRA `(.L_x_32) ;  /* 0x0000006800e48947 */ /* 0x004fea0003800000 */
.L_x_31:
[----:B------:R2:W-:Y:S01]  /*2500*/  @!P3 SYNCS.ARRIVE.TRANS64 RZ, [UR21], R3 ;  /* 0x00000003ffffb9a7 */ /* 0x0005e20008000015 */
[----:B------:R-:W-:Y:S04]  /*2510*/  ULOP3.LUT UR8, UR38, 0x2, URZ, 0xfc, !UPT ;  /* 0x0000000226087892 */ /* 0x000fe8000f8efcff */
[----:B------:R-:W-:Y:S09]  /*2520*/  UISETP.NE.AND UP0, UPT, UR8, 0x2, UPT ;  /* 0x000000020800788c */ /* 0x000ff2000bf05270 */
[----:B------:R-:W-:Y:S05]  /*2530*/  BRA.U UP0, `(.L_x_33) ;  /* 0x0000000100047547 */ /* 0x000fea000b800000 */
[----:B-1-34-:R-:W-:Y:S05]  /*2540*/  BPT.TRAP 0x1 ;  /* 0x000000040000795c */ /* 0x01afea0000300000 */
.L_x_33:
[----:B------:R-:W-:Y:S04]  /*2550*/  BSSY.RECONVERGENT B0, `(.L_x_34) ;  /* 0x0000003000007945 */ /* 0x000fe80003800200 */
[----:B------:R-:W-:Y:S05]  /*2560*/  @P2 BRA `(.L_x_35) ;  /* 0x0000000000042947 */ /* 0x000fea0003800000 */
[----:B-1-34-:R-:W-:Y:S05]  /*2570*/  BPT.TRAP 0x1 ;  /* 0x000000040000795c */ /* 0x01afea0000300000 */
.L_x_35:
[----:B-1-34-:R-:W-:Y:S05]  /*2580*/  BSYNC.RECONVERGENT B0 ;  /* 0x0000000000007941 */ /* 0x01afea0003800200 */
.L_x_34:
        /* <DEDUP_REMOVED lines=10> */
[----:B------:R-:W-:Y:S01]  /*2630*/  MOV R0, UR23 ;  /* 0x0000001700007c02 */ /* 0x000fe20008000f00 */
[----:B------:R-:W-:Y:S02]  /*2640*/  ULEA UR32, UR11, UR24, 0xd ;  /* 0x000000180b207291 */ /* 0x000fe4000f8e68ff */
[----:B------:R-:W-:Y:S01]  /*2650*/  ULEA UR22, UR11, UR24, 0xc ;  /* 0x000000180b167291 */ /* 0x000fe2000f8e60ff */
[----:B------:R-:W-:Y:S01]  /*2660*/  SHF.L.U32 R0, R0, 0x1f, RZ ;  /* 0x0000001f00007819 */ /* 0x000fe200000006ff */
[----:B------:R-:W-:Y:S02]  /*2670*/  ULOP3.LUT UR33, UR21, 0xfefffff8, URZ, 0xc0, !UPT ;  /* 0xfefffff815217892 */ /* 0x000fe4000f8ec0ff */
[----:B------:R-:W-:Y:S01]  /*2680*/  UIADD3.X UR29, UPT, UPT, URZ, UR43, URZ, UP1, !UPT ;  /* 0x0000002bff1d7290 */ /* 0x000fe20008ffe4ff */
[----:B------:R1:W3:Y:S01]  /*2690*/  SYNCS.PHASECHK.TRANS64.TRYWAIT P0, [UR8+0x88], R0 ;  /* 0x00008800ff0075a7 */ /* 0x0002e20008001108 */
[----:B------:R-:W-:Y:S02]  /*26a0*/  UIMAD.WIDE.U32 UR8, UR35, UR16, URZ ;  /* 0x00000010230872a5 */ /* 0x000fe4000f8e00ff */
[----:B------:R-:W-:Y:S02]  /*26b0*/  UIADD3 UR32, UPT, UPT, UR32, 0x3300, URZ ;  /* 0x0000330020207890 */ /* 0x000fe4000fffe0ff */
        /* <DEDUP_REMOVED lines=11> */
[----:B------:R-:W-:Y:S02]  /*2770*/  UIADD3.X UR27, UPT, UPT, URZ, UR43, URZ, UP0, !UPT ;  /* 0x0000002bff1b7290 */ /* 0x000fe400087fe4ff */
[----:B------:R-:W-:Y:S01]  /*2780*/  UIMAD UR9, UR18, UR8, UR9 ;  /* 0x00000008120972a4 */ /* 0x000fe2000f8e0209 */
[----:B------:R-:W-:Y:S01]  /*2790*/  UMOV UR40, 0x0 ;  /* 0x0000000000287882 */ /* 0x000fe20000000000 */
[----:B------:R-:W-:Y:S01]  /*27a0*/  UMOV UR41, 0x10000000 ;  /* 0x1000000000297882 */ /* 0x000fe20000000000 */
[----:B------:R-:W-:Y:S01]  /*27b0*/  UIADD3 UR8, UPT, UPT, UR22, 0x25300, URZ ;  /* 0x0002530016087890 */ /* 0x000fe2000fffe0ff */
[----:B------:R-:W-:Y:S01]  /*27c0*/  UTMALDG.2D.2CTA [UR32], [UR28], desc[UR40] ;  /* 0x000028201c0075b4 */ /* 0x000fe20008209000 */
[----:B------:R-:W-:Y:S02]  /*27d0*/  UIMAD UR12, UR9, UR7, UR5 ;  /* 0x00000007090c72a4 */ /* 0x000fe4000f8e0205 */
[----:B------:R-:W-:Y:S01]  /*27e0*/  UPRMT UR21, UR21, 0x5410, URZ ;  /* 0x0000541015157896 */ /* 0x000fe200080000ff */
[----:B------:R-:W-:Y:S01]  /*27f0*/  UMOV UR9, UR33 ;  /* 0x0000002100097c82 */ /* 0x000fe20008000000 */
[----:B------:R-:W-:Y:S04]  /*2800*/  UIADD3 UR15, UPT, UPT, UR15, 0x1, URZ ;  /* 0x000000010f0f7890 */ /* 0x000fe8000fffe0ff */
[----:B------:R-:W-:Y:S03]  /*2810*/  UISETP.NE.AND UP0, UPT, UR15, UR36, UPT ;  /* 0x000000240f00728c */ /* 0x000fe6000bf05270 */
[----:B------:R4:W-:Y:S02]  /*2820*/  UTMALDG.4D.IM2COL.2CTA [UR8], [UR26], UR21, desc[UR40] ;  /* 0x000028081a0073b4 */ /* 0x0009e40008259015 */
[----:B----4-:R-:W-:Y:S04]  /*2830*/  UMOV UR11, UR25 ;  /* 0x00000019000b7c82 */ /* 0x010fe80008000000 */
[----:B-1----:R-:W-:Y:S05]  /*2840*/  BRA.U UP0, `(.L_x_36) ;  /* 0xfffffffd00107547 */ /* 0x002fea000b83ffff */
.L_x_30:
[----:B--2---:R-:W-:Y:S01]  /*2850*/  SHF.L.U32 R3, R2, 0x1f, RZ ;  /* 0x0000001f02037819 */ /* 0x004fe200000006ff */
[----:B------:R-:W-:-:S03]  /*2860*/  NOP ;  /* 0x0000000000007918 */ /* 0x000fc60000000000 */
[----:B---3--:R-:W2:Y:S02]  /*2870*/  SYNCS.PHASECHK.TRANS64.TRYWAIT P0, [UR24+0x150], R3 ;  /* 0x00015003ff0075a7 */ /* 0x008ea40008001118 */
[----:B--2---:R-:W-:Y:S05]  /*2880*/  @!P0 BRA `(.L_x_37) ;  /* 0x0000006800188947 */ /* 0x004fea0003800000 */
.L_x_143:
[----:B------:R-:W2:Y:S01]  /*2890*/  LDS.128 R4, [UR24+0x190] ;  /* 0x00019018ff047984 */ /* 0x000ea20008000c00 */
[----:B------:R-:W-:Y:S02]  /*28a0*/  UIADD3 UR4, UPT, UPT, UR24, 0x158, URZ ;  /* 0x0000015818047890 */ /* 0x000fe4000fffe0ff */
[----:B------:R-:W-:Y:S01]  /*28b0*/  UISETP.GE.AND UP0, UPT, UR39, 0x1, UPT ;  /* 0x000000012700788c */ /* 0x000fe2000bf06270 */
[----:B------:R-:W-:Y:S01]  /*28c0*/  @!PT LDS RZ, [RZ] ;  /* 0x00000000fffff984 */ /* 0x000fe20000000800 */
[----:B------:R-:W-:Y:S01]  /*28d0*/  @!PT LDS RZ, [RZ] ;  /* 0x00000000fffff984 */ /* 0x000fe20000000800 */
[----:B------:R-:W-:Y:S01]  /*28e0*/  @!PT LDS RZ, [RZ] ;  /* 0x00000000fffff984 */ /* 0x000fe20000000800 */
[----:B------:R-:W-:Y:S01]  /*28f0*/  @!PT LDS RZ, [RZ] ;  /* 0x00000000fffff984 */ /* 0x000fe20000000800 */
[----:B------:R3:W-:Y:S06]  /*2900*/  MEMBAR.ALL.CTA ;  /* 0x0000000000007992 */ /* 0x0007ec0000008000 */
[----:B---3--:R-:W3:Y:S01]  /*2910*/  FENCE.VIEW.ASYNC.S ;  /* 0x00000000000073c6 */ /* 0x008ee20000000000 */
[----:B------:R-:W-:-:S09]  /*2920*/  UPRMT UR4, URZ, 0x654, UR4 ;  /* 0x00000654ff047896 */ /* 0x000fd20008000004 */
[----:B---3--:R-:W-:Y:S01]  /*2930*/  SYNCS.ARRIVE.TRANS64.RED.A1T0 RZ, [UR4], RZ ;  /* 0x000000ffffff79a7 */ /* 0x008fe20008100404 */
[----:B--2---:R-:W-:-:S13]  /*2940*/  LOP3.LUT P0, RZ, R6, 0x1, RZ, 0xc0, !PT ;  /* 0x0000000106ff7812 */ /* 0x004fda000780c0ff */
[----:B------:R-:W-:Y:S01]  /*2950*/  VOTEU.ANY UP1, P0 ;  /* 0x0000000000ff7886 */ /* 0x000fe20000020100 */
[----:B------:R-:W-:-:S13]  /*2960*/  PLOP3.LUT P0, PT, PT, PT, UP1, 0x80, 0x8 ;  /* 0x000000000008781c */ /* 0x000fda0003f0f018 */
[----:B-1----:R-:W-:Y:S02]  /*2970*/  @P0 MOV R0, R4 ;  /* 0x0000000400000202 */ /* 0x002fe40000000f00 */
[----:B------:R-:W-:Y:S02]  /*2980*/  @P0 LOP3.LUT R4, R5, 0xffff, RZ, 0xc0, !PT ;  /* 0x0000ffff05040812 */ /* 0x000fe400078ec0ff */
[----:B------:R-:W-:Y:S02]  /*2990*/  @P0 R2UR UR6, R0 ;  /* 0x00000000000602ca */ /* 0x000fe400000e0000 */
[----:B------:R-:W-:-:S11]  /*29a0*/  @P0 R2UR UR5, R4 ;  /* 0x00000000040502ca */ /* 0x000fd600000e0000 */
[----:B------:R-:W-:Y:S02]  /*29b0*/  @UP1 UMOV UR45, UR6 ;  /* 0x00000006002d1c82 */ /* 0x000fe40008000000 */
[----:B------:R-:W-:Y:S01]  /*29c0*/  @UP1 UMOV UR44, UR5 ;  /* 0x00000005002c1c82 */ /* 0x000fe20008000000 */
[----:B------:R-:W-:Y:S05]  /*29d0*/  BRA.U !UP0, `(.L_x_38) ;  /* 0x0000000108d47547 */ /* 0x000fea000b800000 */
[----:B------:R-:W1:Y:S01]  /*29e0*/  LDCU.128 UR16, c[0x0][0xb10] ;  /* 0x00016200ff1077ac */ /* 0x000e620008000c00 */
[----:B------:R-:W2:Y:S01]  /*29f0*/  LDCU UR21, c[0x0][0xb20] ;  /* 0x00016400ff1577ac */ /* 0x000ea20008000800 */
[----:B------:R-:W3:Y:S01]  /*2a00*/  LDCU UR20, c[0x0][0xb0c] ;  /* 0x00016180ff1477ac */ /* 0x000ee20008000800 */
[----:B------:R-:W4:Y:S01]  /*2a10*/  LDCU.64 UR8, c[0x0][0xb28] ;  /* 0x00016500ff0877ac */ /* 0x000f220008000a00 */
[----:B------:R-:W-:Y:S02]  /*2a20*/  UISETP.NE.AND UP3, UPT, UR39, 0x1, UPT ;  /* 0x000000012700788c */ /* 0x000fe4000bf65270 */
[----:B-1----:R-:W-:Y:S02]  /*2a30*/  UIMAD.WIDE.U32 UR4, UR48, UR19, URZ ;  /* 0x00000013300472a5 */ /* 0x002fe4000f8e00ff */
[----:B------:R-:W-:Y:S02]  /*2a40*/  UIMAD.WIDE.U32 UR6, UR49, UR16, URZ ;  /* 0x00000010310672a5 */ /* 0x000fe4000f8e00ff */
[----:B------:R-:W-:-:S02]  /*2a50*/  UISETP.NE.AND UP0, UPT, UR18, 0x1, UPT ;  /* 0x000000011200788c */ /* 0x000fc4000bf05270 */
[----:B------:R-:W-:Y:S01]  /*2a60*/  UIMAD.WIDE.U32 UR12, UR44, UR19, URZ ;  /* 0x000000132c0c72a5 */ /* 0x000fe2000f8e00ff */
[----:B------:R-:W-:Y:S01]  /*2a70*/  UMOV UR4, UR5 ;  /* 0x0000000500047c82 */ /* 0x000fe20008000000 */
[----:B---3--:R-:W-:Y:S02]  /*2a80*/  UISETP.NE.AND UP2, UPT, UR20, 0x1, UPT ;  /* 0x000000011400788c */ /* 0x008fe4000bf45270 */
[----:B--2---:R-:W-:Y:S02]  /*2a90*/  USHF.R.U32.HI UR5, URZ, UR21, UR4 ;  /* 0x00000015ff057299 */ /* 0x004fe40008011604 */
[----:B------:R-:W-:Y:S01]  /*2aa0*/  UIMAD.WIDE.U32 UR14, UR45, UR16, URZ ;  /* 0x000000102d0e72a5 */ /* 0x000fe2000f8e00ff */
[----:B------:R-:W-:Y:S01]  /*2ab0*/  UMOV UR4, UR7 ;  /* 0x0000000700047c82 */ /* 0x000fe20008000000 */
[----:B------:R-:W-:Y:S02]  /*2ac0*/  USEL UR5, UR48, UR5, !UP0 ;  /* 0x0000000530057287 */ /* 0x000fe4000c000000 */
[----:B------:R-:W-:-:S02]  /*2ad0*/  USHF.R.U32.HI UR4, URZ, UR17, UR4 ;  /* 0x00000011ff047299 */ /* 0x000fc40008011604 */
[----:B----4-:R-:W-:Y:S02]  /*2ae0*/  UIMAD.WIDE.U32 UR10, UR5, UR8, URZ ;  /* 0x00000008050a72a5 */ /* 0x010fe4000f8e00ff */
[----:B------:R-:W-:Y:S01]  /*2af0*/  USEL UR6, UR49, UR4, !UP2 ;  /* 0x0000000431067287 */ /* 0x000fe2000d000000 */
[----:B------:R-:W-:Y:S02]  /*2b00*/  UMOV UR14, UR15 ;  /* 0x0000000f000e7c82 */ /* 0x000fe40008000000 */
[----:B------:R-:W-:Y:S01]  /*2b10*/  UMOV UR4, UR13 ;  /* 0x0000000d00047c82 */ /* 0x000fe20008000000 */
[----:B------:R-:W-:Y:S01]  /*2b20*/  UIMAD.WIDE.U32 UR12, UR6, UR8, URZ ;  /* 0x00000008060c72a5 */ /* 0x000fe2000f8e00ff */
[----:B------:R-:W-:Y:S01]  /*2b30*/  UMOV UR10, UR11 ;  /* 0x0000000b000a7c82 */ /* 0x000fe20008000000 */
[----:B------:R-:W-:Y:S02]  /*2b40*/  USHF.R.U32.HI UR4, URZ, UR21, UR4 ;  /* 0x00000015ff047299 */ /* 0x000fe40008011604 */
[----:B------:R-:W-:-:S03]  /*2b50*/  @UP3 USHF.R.U32.HI UR5, URZ, UR9, UR10 ;  /* 0x00000009ff053299 */ /* 0x000fc6000801160a */
[----:B------:R-:W-:Y:S01]  /*2b60*/  UMOV UR12, UR13 ;  /* 0x0000000d000c7c82 */ /* 0x000fe20008000000 */
[----:B------:R-:W-:Y:S02]  /*2b70*/  USHF.R.U32.HI UR17, URZ, UR17, UR14 ;  /* 0x00000011ff117299 */ /* 0x000fe4000801160e */
[----:B------:R-:W-:Y:S02]  /*2b80*/  USEL UR4, UR44, UR4, !UP0 ;  /* 0x000000042c047287 */ /* 0x000fe4000c000000 */
[----:B------:R-:W-:Y:S02]  /*2b90*/  @UP3 USHF.R.U32.HI UR6, URZ, UR9, UR12 ;  /* 0x00000009ff063299 */ /* 0x000fe4000801160c */
[----:B------:R-:W-:Y:S02]  /*2ba0*/  UIMAD UR7, UR39, UR5, URZ ;  /* 0x00000005270772a4 */ /* 0x000fe4000f8e02ff */
[----:B------:R-:W-:Y:S02]  /*2bb0*/  USEL UR5, UR45, UR17, !UP2 ;  /* 0x000000112d057287 */ /* 0x000fe4000d000000 */
[----:B------:R-:W-:-:S02]  /*2bc0*/  UIMAD UR12, UR39, UR6, URZ ;  /* 0x00000006270c72a4 */ /* 0x000fc4000f8e02ff */
[----:B------:R-:W-:Y:S02]  /*2bd0*/  UISETP.GE.AND UP0, UPT, UR4, UR7, UPT ;  /* 0x000000070400728c */ /* 0x000fe4000bf06270 */
[----:B------:R-:W-:Y:S02]  /*2be0*/  UIMAD.WIDE.U32 UR10, UR4, UR8, URZ ;  /* 0x00000008040a72a5 */ /* 0x000fe4000f8e00ff */
[----:B------:R-:W-:Y:S02]  /*2bf0*/  UISETP.GE.OR UP0, UPT, UR5, UR12, UP0 ;  /* 0x0000000c0500728c */ /* 0x000fe40008706670 */
[----:B------:R-:W-:Y:S02]  /*2c00*/  UIMAD.WIDE.U32 UR12, UR5, UR8, URZ ;  /* 0x00000008050c72a5 */ /* 0x000fe4000f8e00ff */
[----:B------:R-:W-:Y:S01]  /*2c10*/  UIADD3 UR10, UPT, UPT, -UR4, URZ, URZ ;  /* 0x000000ff040a7290 */ /* 0x000fe2000fffe1ff */
[----:B------:R-:W-:Y:S01]  /*2c20*/  UMOV UR8, UR11 ;  /* 0x0000000b00087c82 */ /* 0x000fe20008000000 */
[----:B------:R-:W-:-:S02]  /*2c30*/  UIADD3 UR11, UPT, UPT, -UR5, URZ, URZ ;  /* 0x000000ff050b7290 */ /* 0x000fc4000fffe1ff */
[----:B------:R-:W-:-:S03]  /*2c40*/  USHF.R.U32.HI UR8, URZ, UR9, UR8 ;  /* 0x00000009ff087299 */ /* 0x000fc60008011608 */
[----:B------:R-:W-:Y:S01]  /*2c50*/  @!UP0 UMOV UR7, UR13 ;  /* 0x0000000d00078c82 */ /* 0x000fe20008000000 */
[----:B------:R-:W-:Y:S02]  /*2c60*/  UIMAD UR10, UR18, UR10, UR44 ;  /* 0x0000000a120a72a4 */ /* 0x000fe4000f8e022c */
[----:B------:R-:W-:Y:S02]  /*2c70*/  USEL UR8, UR4, UR8, !UP3 ;  /* 0x0000000804087287 */ /* 0x000fe4000d800000 */
[----:B------:R-:W-:Y:S02]  /*2c80*/  @!UP0 USHF.R.U32.HI UR7, URZ, UR9, UR7 ;  /* 0x00000009ff078299 */ /* 0x000fe40008011607 */
[----:B------:R-:W-:Y:S02]  /*2c90*/  UIADD3 UR9, UPT, UPT, -UR8, URZ, URZ ;  /* 0x000000ff08097290 */ /* 0x000fe4000fffe1ff */
[----:B------:R-:W-:Y:S02]  /*2ca0*/  @!UP0 USEL UR7, UR5, UR7, !UP3 ;  /* 0x0000000705078287 */ /* 0x000fe4000d800000 */
[----:B------:R-:W-:-:S02]  /*2cb0*/  UIMAD UR9, UR39, UR9, UR4 ;  /* 0x00000009270972a4 */ /* 0x000fc4000f8e0204 */
[----:B------:R-:W-:Y:S02]  /*2cc0*/  @!UP0 UIADD3 UR8, UPT, UPT, UR8, -UR7, URZ ;  /* 0x8000000708088290 */ /* 0x000fe4000fffe0ff */
[----:B------:R-:W-:Y:S02]  /*2cd0*/  @!UP0 UIMAD UR7, UR9, UR6, UR7 ;  /* 0x00000006090782a4 */ /* 0x000fe4000f8e0207 */
[----:B------:R-:W-:Y:S02]  /*2ce0*/  @!UP0 UIMAD UR4, UR39, UR8, UR5 ;  /* 0x00000008270482a4 */ /* 0x000fe4000f8e0205 */
[----:B------:R-:W-:Y:S02]  /*2cf0*/  UIMAD UR6, UR20, UR11, UR45 ;  /* 0x0000000b140672a4 */ /* 0x000fe4000f8e022d */
[----:B------:R-:W-:Y:S01]  /*2d00*/  UIMAD UR44, UR4, UR18, UR10 ;  /* 0x00000012042c72a4 */ /* 0x000fe2000f8e020a */
[----:B------:R-:W-:Y:S02]  /*2d10*/  @!UP0 UMOV UR5, UR7 ;  /* 0x0000000700058c82 */ /* 0x000fe40008000000 */
[----:B------:R-:W-:-:S12]  /*2d20*/  UIMAD UR45, UR5, UR20, UR6 ;  /* 0x00000014052d72a4 */ /* 0x000fd8000f8e0206 */
.L_x_38:
[----:B------:R-:W1:Y:S02]  /*2d30*/  LDCU UR4, c[0x0][0xb30] ;  /* 0x00016600ff0477ac */ /* 0x000e640008000800 */
[----:B-1----:R-:W-:-:S09]  /*2d40*/  UISETP.NE.AND UP0, UPT, UR4, 0x1, UPT ;  /* 0x000000010400788c */ /* 0x002fd2000bf05270 */
[----:B------:R-:W-:Y:S05]  /*2d50*/  BRA.U UP0, `(.L_x_39) ;  /* 0x0000000100447547 */ /* 0x000fea000b800000 */
[----:B------:R-:W1:Y:S01]  /*2d60*/  LDCU.128 UR8, c[0x0][0xb10] ;  /* 0x00016200ff0877ac */ /* 0x000e620008000c00 */
[----:B------:R-:W2:Y:S01]  /*2d70*/  LDCU UR12, c[0x0][0xb0c] ;  /* 0x00016180ff0c77ac */ /* 0x000ea20008000800 */
[----:B------:R-:W3:Y:S01]  /*2d80*/  LDCU UR13, c[0x0][0xb20] ;  /* 0x00016400ff0d77ac */ /* 0x000ee20008000800 */
[----:B-1----:R-:W-:Y:S02]  /*2d90*/  UIMAD.WIDE.U32 UR6, UR45, UR8, URZ ;  /* 0x000000082d0672a5 */ /* 0x002fe4000f8e00ff */
[----:B------:R-:W-:Y:S02]  /*2da0*/  UIMAD.WIDE.U32 UR4, UR44, UR11, URZ ;  /* 0x0000000b2c0472a5 */ /* 0x000fe4000f8e00ff */
[----:B--2---:R-:W-:Y:S02]  /*2db0*/  UISETP.NE.AND UP2, UPT, UR12, 0x1, UPT ;  /* 0x000000010c00788c */ /* 0x004fe4000bf45270 */
[----:B------:R-:W-:Y:S01]  /*2dc0*/  UISETP.NE.AND UP0, UPT, UR10, 0x1, UPT ;  /* 0x000000010a00788c */ /* 0x000fe2000bf05270 */
[----:B------:R-:W-:-:S02]  /*2dd0*/  UMOV UR6, UR7 ;  /* 0x0000000700067c82 */ /* 0x000fc40008000000 */
[----:B------:R-:W-:Y:S01]  /*2de0*/  UMOV UR4, UR5 ;  /* 0x0000000500047c82 */ /* 0x000fe20008000000 */
[----:B------:R-:W-:Y:S02]  /*2df0*/  USHF.R.U32.HI UR6, URZ, UR9, UR6 ;  /* 0x00000009ff067299 */ /* 0x000fe40008011606 */
[----:B---3--:R-:W-:Y:S02]  /*2e00*/  USHF.R.U32.HI UR4, URZ, UR13, UR4 ;  /* 0x0000000dff047299 */ /* 0x008fe40008011604 */
[----:B------:R-:W-:Y:S02]  /*2e10*/  USEL UR5, UR45, UR6, !UP2 ;  /* 0x000000062d057287 */ /* 0x000fe4000d000000 */
[----:B------:R-:W-:-:S04]  /*2e20*/  USEL UR4, UR44, UR4, !UP0 ;  /* 0x000000042c047287 */ /* 0x000fc8000c000000 */
[----:B------:R-:W-:Y:S02]  /*2e30*/  UIADD3 UR6, UPT, UPT, UR5, -UR4, URZ ;  /* 0x8000000405067290 */ /* 0x000fe4000fffe0ff */
[----:B------:R-:W-:Y:S02]  /*2e40*/  UIADD3 UR4, UPT, UPT, -UR5, UR4, URZ ;  /* 0x0000000405047290 */ /* 0x000fe4000fffe1ff */
[----:B------:R-:W-:Y:S02]  /*2e50*/  UIMAD UR44, UR6, UR10, UR44 ;  /* 0x0000000a062c72a4 */ /* 0x000fe4000f8e022c */
[----:B------:R-:W-:-:S12]  /*2e60*/  UIMAD UR45, UR4, UR12, UR45 ;  /* 0x0000000c042d72a4 */ /* 0x000fd8000f8e022d */
.L_x_39:
[----:B------:R-:W-:Y:S02]  /*2e70*/  R2UR UR5, R49 ;  /* 0x00000000310572ca */ /* 0x000fe400000e0000 */
[----:B------:R-:W-:Y:S02]  /*2e80*/  R2UR UR4, R48 ;  /* 0x00000000300472ca */ /* 0x000fe400000e0000 */
[----:B------:R-:W-:Y:S02]  /*2e90*/  PLOP3.LUT P1, PT, PT, PT, PT, 0x80, 0x8 ;  /* 0x000000000008781c */ /* 0x000fe40003f2f070 */
[----:B------:R-:W-:-:S07]  /*2ea0*/  LOP3.LUT R2, R2, 0x1, RZ, 0x3c, !PT ;  /* 0x0000000102027812 */ /* 0x000fce00078e3cff */
[----:B------:R-:W-:Y:S02]  /*2eb0*/  UIADD3 UR21, UPT, UPT, UR45, UR5, URZ ;  /* 0x000000052d157290 */ /* 0x000fe4000fffe0ff */
[----:B------:R-:W-:Y:S01]  /*2ec0*/  UIADD3 UR19, UPT, UPT, UR44, UR4, URZ ;  /* 0x000000042c137290 */ /* 0x000fe2000fffe0ff */
[----:B------:R-:W-:Y:S11]  /*2ed0*/  BRA.U UP1, `(.L_x_40) ;  /* 0xffffffe901a47547 */ /* 0x000ff6000b83ffff */
[----:B------:R-:W-:Y:S01]  /*2ee0*/  UIADD3 UR24, UPT, UPT, UR24, 0x88, URZ ;  /* 0x0000008818187890 */ /* 0x000fe2000fffe0ff */
[----:B------:R-:W-:-:S03]  /*2ef0*/  MOV R2, UR23 ;  /* 0x0000001700027c02 */ /* 0x000fc60008000f00 */
[----:B------:R-:W-:Y:S01]  /*2f00*/  ULEA UR4, UR25, UR24, 0x3 ;  /* 0x0000001819047291 */ /* 0x000fe2000f8e18ff */
[----:B------:R-:W-:-:S08]  /*2f10*/  SHF.L.U32 R2, R2, 0x1f, RZ ;  /* 0x0000001f02027819 */ /* 0x000fd000000006ff */
[----:B------:R-:W1:Y:S02]  /*2f20*/  SYNCS.PHASECHK.TRANS64.TRYWAIT P0, [UR4], R2 ;  /* 0x00000002ff0075a7 */ /* 0x000e640008001104 */
[----:B-1----:R-:W-:Y:S05]  /*2f30*/  @!P0 BRA `(.L_x_41) ;  /* 0x0000006000848947 */ /* 0x002fea0003800000 */
.L_x_145:
[----:B------:R-:W-:-:S04]  /*2f40*/  UIADD3 UR4, UPT, UPT, UR25, 0x1, URZ ;  /* 0x0000000119047890 */ /* 0x000fc8000fffe0ff */
[----:B------:R-:W-:-:S04]  /*2f50*/  UISETP.NE.AND UP0, UPT, UR4, 0x11, UPT ;  /* 0x000000110400788c */ /* 0x000fc8000bf05270 */
[----:B------:R-:W-:Y:S02]  /*2f60*/  USEL UR5, URZ, 0x1, UP0 ;  /* 0x00000001ff057887 */ /* 0x000fe40008000000 */
[----:B------:R-:W-:Y:S02]  /*2f70*/  USEL UR4, UR4, URZ, UP0 ;  /* 0x000000ff04047287 */ /* 0x000fe40008000000 */
[----:B------:R-:W-:Y:S02]  /*2f80*/  ULOP3.LUT UR6, UR23, UR5, URZ, 0x3c, !UPT ;  /* 0x0000000517067292 */ /* 0x000fe4000f8e3cff */
[----:B------:R-:W-:-:S04]  /*2f90*/  ULEA UR5, UR4, UR24, 0x3 ;  /* 0x0000001804057291 */ /* 0x000fc8000f8e18ff */
[----:B-1----:R-:W-:-:S04]  /*2fa0*/  MOV R2, UR6 ;  /* 0x0000000600027c02 */ /* 0x002fc80008000f00 */
[----:B------:R-:W-:-:S04]  /*2fb0*/  SHF.L.U32 R2, R2, 0x1f, RZ ;  /* 0x0000001f02027819 */ /* 0x000fc800000006ff */
[----:B------:R-:W1:Y:S02]  /*2fc0*/  SYNCS.PHASECHK.TRANS64.TRYWAIT P0, [UR5], R2 ;  /* 0x00000002ff0075a7 */ /* 0x000e640008001105 */
[----:B-1----:R-:W-:Y:S05]  /*2fd0*/  @!P0 BRA `(.L_x_42) ;  /* 0x0000006000748947 */ /* 0x002fea0003800000 */
.L_x_147:
        /* <DEDUP_REMOVED lines=10> */
.L_x_149:
        /* <DEDUP_REMOVED lines=10> */
.L_x_151:
        /* <DEDUP_REMOVED lines=10> */
.L_x_153:
        /* <DEDUP_REMOVED lines=10> */
.L_x_155:
        /* <DEDUP_REMOVED lines=10> */
.L_x_157:
        /* <DEDUP_REMOVED lines=10> */
.L_x_159:
        /* <DEDUP_REMOVED lines=10> */
.L_x_161:
        /* <DEDUP_REMOVED lines=10> */
.L_x_163:
        /* <DEDUP_REMOVED lines=10> */
.L_x_165:
        /* <DEDUP_REMOVED lines=10> */
.L_x_167:
        /* <DEDUP_REMOVED lines=10> */
.L_x_169:
        /* <DEDUP_REMOVED lines=10> */
.L_x_171:
        /* <DEDUP_REMOVED lines=10> */
.L_x_173:
        /* <DEDUP_REMOVED lines=10> */
.L_x_175:
[----:B------:R-:W-:-:S04]  /*38a0*/  UIADD3 UR4, UPT, UPT, UR4, 0x1, URZ ;  /* 0x0000000104047890 */ /* 0x000fc8000fffe0ff */
[----:B------:R-:W-:-:S04]  /*38b0*/  UISETP.NE.AND UP0, UPT, UR4, 0x11, UPT ;  /* 0x000000110400788c */ /* 0x000fc8000bf05270 */
[----:B------:R-:W-:Y:S02]  /*38c0*/  USEL UR5, URZ, 0x1, UP0 ;  /* 0x00000001ff057887 */ /* 0x000fe40008000000 */
[----:B------:R-:W-:Y:S02]  /*38d0*/  USEL UR4, UR4, URZ, UP0 ;  /* 0x000000ff04047287 */ /* 0x000fe40008000000 */
[----:B------:R-:W-:Y:S02]  /*38e0*/  ULOP3.LUT UR5, UR6, UR5, URZ, 0x3c, !UPT ;  /* 0x0000000506057292 */ /* 0x000fe4000f8e3cff */
[----:B------:R-:W-:-:S04]  /*38f0*/  ULEA UR4, UR4, UR24, 0x3 ;  /* 0x0000001804047291 */ /* 0x000fc8000f8e18ff */
[----:B-1----:R-:W-:Y:S02]  /*3900*/  IMAD.U32 R2, RZ, RZ, UR5 ;  /* 0x00000005ff027e24 */ /* 0x002fe4000f8e00ff */
[----:B------:R-:W-:-:S03]  /*3910*/  MOV R0, UR4 ;  /* 0x0000000400007c02 */ /* 0x000fc60008000f00 */
[----:B------:R-:W-:-:S07]  /*3920*/  SHF.L.U32 R2, R2, 0x1f, RZ ;  /* 0x0000001f02027819 */ /* 0x000fce00000006ff */
.L_x_57:
[----:B-1----:R1:W2:Y:S02]  /*3930*/  SYNCS.PHASECHK.TRANS64.TRYWAIT P0, [R0+URZ], R2 ;  /* 0x00000002000075a7 */ /* 0x0022a400080011ff */
[----:B--2---:R-:W-:Y:S05]  /*3940*/  @!P0 NANOSLEEP.SYNCS 0x989680 ;  /* 0x009896800000895d */ /* 0x004fea0003900000 */
[----:B------:R-:W2:Y:S02]  /*3950*/  @!P0 SYNCS.PHASECHK.TRANS64 P0, [R0+URZ], R2 ;  /* 0x00000002000085a7 */ /* 0x000ea400080010ff */
[----:B--2---:R-:W-:Y:S05]  /*3960*/  @P0 EXIT ;  /* 0x000000000000094d */ /* 0x004fea0003800000 */
[----:B------:R-:W-:Y:S05]  /*3970*/  BRA `(.L_x_57) ;  /* 0xfffffffc00ec7947 */ /* 0x000fea000383ffff */
.L_x_22:
[----:B------:R-:W2:Y:S02]  /*3980*/  S2UR UR4, SR_CgaCtaId ;  /* 0x00000000000479c3 */ /* 0x000ea40000008800 */
[----:B--2---:R-:W-:-:S04]  /*3990*/  UISETP.NE.AND UP0, UPT, UR4, URZ, UPT ;  /* 0x000000ff0400728c */ /* 0x004fc8000bf05270 */
[----:B------:R-:W-:-:S09]  /*39a0*/  UISETP.NE.OR UP0, UPT, UR18, 0x1, UP0 ;  /* 0x000000011200788c */ /* 0x000fd20008705670 */
[----:B------:R-:W-:Y:S05]  /*39b0*/  BRA.U UP0, `(.L_x_58) ;  /* 0x0000000100b47547 */ /* 0x000fea000b800000 */
[----:B------:R-:W2:Y:S01]  /*39c0*/  S2UR UR5, SR_CgaCtaId ;  /* 0x00000000000579c3 */ /* 0x000ea20000008800 */
[----:B------:R-:W-:Y:S01]  /*39d0*/  UMOV UR4, 0x400 ;  /* 0x0000040000047882 */ /* 0x000fe20000000000 */
[----:B------:R-:W-:Y:S01]  /*39e0*/  HFMA2 R2, -RZ, RZ, 0, 5.9604644775390625e-08 ;  /* 0x00000001ff027431 */ /* 0x000fe200000001ff */
[----:B------:R-:W-:Y:S01]  /*39f0*/  ISETP.GE.U32.AND P0, PT, R3, 0x2, PT ;  /* 0x000000020300780c */ /* 0x000fe20003f06070 */
[----:B------:R-:W-:Y:S01]  /*3a00*/  IMAD.MOV.U32 R8, RZ, RZ, RZ ;  /* 0x000000ffff087224 */ /* 0x000fe200078e00ff */
[----:B--2---:R-:W-:-:S04]  /*3a10*/  ULEA UR4, UR5, UR4, 0x18 ;  /* 0x0000000405047291 */ /* 0x004fc8000f8ec0ff */
[----:B------:R-:W-:Y:S02]  /*3a20*/  UIADD3 UR5, UPT, UPT, UR4, 0x158, URZ ;  /* 0x0000015804057890 */ /* 0x000fe4000fffe0ff */
[----:B------:R-:W-:Y:S02]  /*3a30*/  UIADD3 UR8, UPT, UPT, UR4, 0x150, URZ ;  /* 0x0000015004087890 */ /* 0x000fe4000fffe0ff */
[----:B------:R-:W-:-:S12]  /*3a40*/  UPRMT UR5, URZ, 0x654, UR5 ;  /* 0x00000654ff057896 */ /* 0x000fd80008000005 */
.L_x_61:
[----:B------:R-:W-:Y:S01]  /*3a50*/  SHF.L.U32 R6, R2, 0x1f, RZ ;  /* 0x0000001f02067819 */ /* 0x000fe200000006ff */
[----:B------:R-:W-:Y:S02]  /*3a60*/  IMAD.U32 R4, RZ, RZ, UR8 ;  /* 0x00000008ff047e24 */ /* 0x000fe4000f8e00ff */
[----:B------:R-:W-:Y:S01]  /*3a70*/  @!P0 IMAD.MOV.U32 R5, RZ, RZ, 0x10 ;  /* 0x00000010ff058424 */ /* 0x000fe200078e00ff */
[----:B------:R-:W2:Y:S02]  /*3a80*/  SYNCS.PHASECHK.TRANS64.TRYWAIT P1, [UR4+0x158], R6 ;  /* 0x00015806ff0075a7 */ /* 0x000ea40008021104 */
[----:B------:R-:W-:-:S04]  /*3a90*/  PRMT R4, R3, 0x654, R4 ;  /* 0x0000065403047816 */ /* 0x000fc80000000004 */
[----:B------:R-:W-:Y:S01]  /*3aa0*/  SEL R0, R4, R0, !P0 ;  /* 0x0000000004007207 */ /* 0x000fe20004000000 */
[----:B--2---:R-:W-:Y:S06]  /*3ab0*/  @!P1 BRA `(.L_x_59) ;  /* 0x0000005c00249947 */ /* 0x004fec0003800000 */
.L_x_177:
[----:B------:R-:W-:Y:S01]  /*3ac0*/  UIADD3 UR6, UPT, UPT, UR4, 0x190, URZ ;  /* 0x0000019004067890 */ /* 0x000fe2000fffe0ff */
[----:B------:R3:W-:Y:S01]  /*3ad0*/  @!P0 SYNCS.ARRIVE.TRANS64.RED RZ, [R0+URZ], R5 ;  /* 0x0000000500ff89a7 */ /* 0x0007e200080004ff */
[----:B------:R-:W-:Y:S01]  /*3ae0*/  UIADD3 UR7, UPT, UPT, UR4, 0x150, URZ ;  /* 0x0000015004077890 */ /* 0x000fe2000fffe0ff */
[----:B------:R-:W-:-:S08]  /*3af0*/  LOP3.LUT R2, R2, 0x1, RZ, 0x3c, !PT ;  /* 0x0000000102027812 */ /* 0x000fd000078e3cff */
[----:B------:R-:W-:Y:S06]  /*3b00*/  UGETNEXTWORKID.BROADCAST [UR6], [UR7] ;  /* 0x00000000060073ca */ /* 0x000fec0008000100 */
[----:B---3--:R-:W-:-:S04]  /*3b10*/  SHF.L.U32 R5, R8, 0x1f, RZ ;  /* 0x0000001f08057819 */ /* 0x008fc800000006ff */
[----:B------:R-:W3:Y:S02]  /*3b20*/  SYNCS.PHASECHK.TRANS64.TRYWAIT P1, [UR4+0x150], R5 ;  /* 0x00015005ff0075a7 */ /* 0x000ee40008021104 */
[----:B---3--:R-:W-:Y:S05]  /*3b30*/  @!P1 BRA `(.L_x_60) ;  /* 0x0000005c001c9947 */ /* 0x008fea0003800000 */
.L_x_179:
[----:B--2---:R-:W2:Y:S01]  /*3b40*/  LDS.128 R4, [UR4+0x190] ;  /* 0x00019004ff047984 */ /* 0x004ea20008000c00 */
[----:B------:R-:W-:Y:S01]  /*3b50*/  LOP3.LUT R8, R8, 0x1, RZ, 0x3c, !PT ;  /* 0x0000000108087812 */ /* 0x000fe200078e3cff */
[----:B------:R-:W-:Y:S01]  /*3b60*/  @!PT LDS RZ, [RZ] ;  /* 0x00000000fffff984 */ /* 0x000fe20000000800 */
[----:B------:R-:W-:Y:S01]  /*3b70*/  @!PT LDS RZ, [RZ] ;  /* 0x00000000fffff984 */ /* 0x000fe20000000800 */
[----:B------:R-:W-:Y:S01]  /*3b80*/  @!PT LDS RZ, [RZ] ;  /* 0x00000000fffff984 */ /* 0x000fe20000000800 */
[----:B------:R-:W-:Y:S01]  /*3b90*/  @!PT LDS RZ, [RZ] ;  /* 0x00000000fffff984 */ /* 0x000fe20000000800 */
[----:B------:R3:W-:Y:S06]  /*3ba0*/  MEMBAR.ALL.CTA ;  /* 0x0000000000007992 */ /* 0x0007ec0000008000 */
[----:B---3--:R-:W3:Y:S02]  /*3bb0*/  FENCE.VIEW.ASYNC.S ;  /* 0x00000000000073c6 */ /* 0x008ee40000000000 */
[----:B---3--:R-:W-:Y:S01]  /*3bc0*/  SYNCS.ARRIVE.TRANS64.RED.A1T0 RZ, [UR5], RZ ;  /* 0x000000ffffff79a7 */ /* 0x008fe20008100405 */
[----:B--2---:R-:W-:-:S13]  /*3bd0*/  LOP3.LUT P1, RZ, R6, 0x1, RZ, 0xc0, !PT ;  /* 0x0000000106ff7812 */ /* 0x004fda000782c0ff */
[----:B------:R-:W-:Y:S05]  /*3be0*/  @P1 BRA `(.L_x_61) ;  /* 0xfffffffc00981947 */ /* 0x000fea000383ffff */
[----:B------:R-:W-:-:S04]  /*3bf0*/  SHF.L.U32 R0, R2, 0x1f, RZ ;  /* 0x0000001f02007819 */ /* 0x000fc800000006ff */
[----:B------:R-:W2:Y:S02]  /*3c00*/  SYNCS.PHASECHK.TRANS64 P0, [UR4+0x158], R0 ;  /* 0x00015800ff0075a7 */ /* 0x000ea40008001004 */
[----:B-12---:R-:W-:Y:S05]  /*3c10*/  @P0 EXIT ;  /* 0x000000000000094d */ /* 0x006fea0003800000 */
[----:B------:R-:W-:-:S07]  /*3c20*/  MOV R0, UR4 ;  /* 0x0000000400007c02 */ /* 0x000fce0008000f00 */
.L_x_62:
[----:B-1----:R-:W-:-:S04]  /*3c30*/  SHF.L.U32 R3, R2, 0x1f, RZ ;  /* 0x0000001f02037819 */ /* 0x002fc800000006ff */
[----:B------:R1:W2:Y:S03]  /*3c40*/  SYNCS.PHASECHK.TRANS64.TRYWAIT P0, [R0+URZ+0x158], R3 ;  /* 0x00015803000075a7 */ /* 0x0002a600080011ff */
[----:B--2---:R-:W-:Y:S05]  /*3c50*/  @!P0 NANOSLEEP.SYNCS 0x989680 ;  /* 0x009896800000895d */ /* 0x004fea0003900000 */
[----:B------:R-:W2:Y:S02]  /*3c60*/  @!P0 SYNCS.PHASECHK.TRANS64 P0, [R0+URZ+0x158], R3 ;  /* 0x00015803000085a7 */ /* 0x000ea400080010ff */
[----:B--2---:R-:W-:Y:S05]  /*3c70*/  @P0 EXIT ;  /* 0x000000000000094d */ /* 0x004fea0003800000 */
[----:B------:R-:W-:Y:S05]  /*3c80*/  BRA `(.L_x_62) ;  /* 0xfffffffc00e87947 */ /* 0x000fea000383ffff */
.L_x_58:
[----:B------:R-:W-:Y:S05]  /*3c90*/  BRA.U UP4, `(.L_x_63) ;  /* 0x00000011049c7547 */ /* 0x000fea000b800000 */
[----:B------:R-:W2:Y:S01]  /*3ca0*/  S2UR UR4, SR_CgaCtaId ;  /* 0x00000000000479c3 */ /* 0x000ea20000008800 */
[----:B------:R-:W-:Y:S01]  /*3cb0*/  UMOV UR5, 0x40 ;  /* 0x0000004000057882 */ /* 0x000fe20000000000 */
[----:B------:R-:W-:Y:S01]  /*3cc0*/  NOP ;  /* 0x0000000000007918 */ /* 0x000fe20000000000 */
[----:B------:R-:W-:Y:S01]  /*3cd0*/  UMOV UR6, 0x400 ;  /* 0x0000040000067882 */ /* 0x000fe20000000000 */
[----:B--2---:R-:W-:Y:S02]  /*3ce0*/  ULEA UR5, UR4, UR5, 0x18 ;  /* 0x0000000504057291 */ /* 0x004fe4000f8ec0ff */
[----:B------:R-:W-:-:S07]  /*3cf0*/  ULEA UR6, UR4, UR6, 0x18 ;  /* 0x0000000604067291 */ /* 0x000fce000f8ec0ff */
[----:B------:R-:W2:Y:S02]  /*3d00*/  LDS.U8 R3, [UR5+0x1c] ;  /* 0x00001c05ff037984 */ /* 0x000ea40008000000 */
[----:B--2---:R-:W-:-:S13]  /*3d10*/  ISETP.NE.AND P0, PT, R3, RZ, PT ;  /* 0x000000ff0300720c */ /* 0x004fda0003f05270 */
[----:B------:R-:W-:Y:S05]  /*3d20*/  @P0 BRA `(.L_x_64) ;  /* 0x0000000400080947 */ /* 0x000fea0003800000 */
[----:B------:R-:W-:Y:S02]  /*3d30*/  UISETP.NE.U32.AND UP1, UPT, UR41, 0x1, UPT ;  /* 0x000000012900788c */ /* 0x000fe4000bf25070 */
[----:B------:R-:W-:-:S07]  /*3d40*/  UIADD3 UR7, UPT, UPT, UR5, 0x8, URZ ;  /* 0x0000000805077890 */ /* 0x000fce000fffe0ff */
[----:B------:R-:W-:Y:S05]  /*3d50*/  BRA.U !UP1, `(.L_x_65) ;  /* 0x00000001099c7547 */ /* 0x000fea000b800000 */
[----:B------:R-:W-:Y:S01]  /*3d60*/  ELECT P0, URZ, PT ;  /* 0x0000000000ff782f */ /* 0x000fe20003800000 */
[----:B------:R-:W-:-:S12]  /*3d70*/  BSSY B0, `(.L_x_65) ;  /* 0x0000025000007945 */ /* 0x000fd80003800000 */
[----:B------:R-:W-:Y:S05]  /*3d80*/  @!P0 BRA `(.L_x_66) ;  /* 0x00000000008c8947 */ /* 0x000fea0003800000 */
[----:B------:R-:W-:-:S05]  /*3d90*/  UMOV UR4, 0x10 ;  /* 0x0000001000047882 */ /* 0x000fca0000000000 */
[----:B------:R-:W-:Y:S04]  /*3da0*/  DEPBAR.LE SB2, 0x36 ;  /* 0x0000ad800000791a */ /* 0x000fe80000000000 */
[----:B------:R-:W2:Y:S02]  /*3db0*/  UTCATOMSWS.2CTA.FIND_AND_SET.ALIGN UP0, UR4, UR4 ;  /* 0x00000004000475e3 */ /* 0x000ea40008200800 */
[----:B--2---:R-:W-:Y:S01]  /*3dc0*/  MOV R10, UR4 ;  /* 0x00000004000a7c02 */ /* 0x004fe20008000f00 */
[----:B------:R-:W-:Y:S06]  /*3dd0*/  BRA.U UP0, `(.L_x_67) ;  /* 0x0000000100187547 */ /* 0x000fec000b800000 */
.L_x_68:
[----:B------:R-:W-:Y:S05]  /*3de0*/  NANOSLEEP 0x64 ;  /* 0x000000640000795d */ /* 0x000fea0003800000 */
[----:B------:R-:W-:-:S05]  /*3df0*/  UMOV UR4, 0x10 ;  /* 0x0000001000047882 */ /* 0x000fca0000000000 */
[----:B------:R-:W-:Y:S04]  /*3e00*/  DEPBAR.LE SB2, 0x36 ;  /* 0x0000ad800000791a */ /* 0x000fe80000000000 */
[----:B------:R-:W2:Y:S02]  /*3e10*/  UTCATOMSWS.2CTA.FIND_AND_SET.ALIGN UP0, UR4, UR4 ;  /* 0x00000004000475e3 */ /* 0x000ea40008200800 */
[----:B--2---:R-:W-:Y:S01]  /*3e20*/  MOV R10, UR4 ;  /* 0x00000004000a7c02 */ /* 0x004fe20008000f00 */
[----:B------:R-:W-:Y:S05]  /*3e30*/  BRA.U !UP0, `(.L_x_68) ;  /* 0xfffffffd08e87547 */ /* 0x000fea000b83ffff */
.L_x_67:
[----:B------:R-:W2:Y:S01]  /*3e40*/  LDS R6, [UR5+0x10] ;  /* 0x00001005ff067984 */ /* 0x000ea20008000800 */
[----:B------:R-:W-:Y:S01]  /*3e50*/  IMAD.U32 R3, RZ, RZ, UR6 ;  /* 0x00000006ff037e24 */ /* 0x000fe2000f8e00ff */
[----:B------:R-:W-:-:S03]  /*3e60*/  MOV R4, UR40 ;  /* 0x0000002800047c02 */ /* 0x000fc60008000f00 */
[----:B------:R-:W-:Y:S01]  /*3e70*/  VIADD R3, R3, 0x1a0 ;  /* 0x000001a003037836 */ /* 0x000fe20000000000 */
[----:B--2---:R-:W-:-:S04]  /*3e80*/  SHF.L.U32 R6, R6, 0x1f, RZ ;  /* 0x0000001f06067819 */ /* 0x004fc800000006ff */
[----:B------:R-:W2:Y:S02]  /*3e90*/  SYNCS.PHASECHK.TRANS64.TRYWAIT P0, [UR5+0x8], R6 ;  /* 0x00000806ff0075a7 */ /* 0x000ea40008001105 */
[----:B--2---:R-:W-:Y:S05]  /*3ea0*/  @P0 BRA `(.L_x_69) ;  /* 0x0000000000080947 */ /* 0x004fea0003800000 */
[----:B------:R-:W2:Y:S02]  /*3eb0*/  SYNCS.PHASECHK.TRANS64.TRYWAIT P0, [UR5+0x8], R6 ;  /* 0x00000806ff0075a7 */ /* 0x000ea40008001105 */
[----:B--2---:R-:W-:Y:S05]  /*3ec0*/  @!P0 BRA `(.L_x_70) ;  /* 0x0000005800508947 */ /* 0x004fea0003800000 */
.L_x_69:
[----:B------:R-:W-:Y:S01]  /*3ed0*/  PRMT R4, R4, 0x654, R3 ;  /* 0x0000065404047816 */ /* 0x000fe20000000003 */
[----:B------:R-:W-:Y:S01]  /*3ee0*/  HFMA2 R3, -RZ, RZ, 0, 5.9604644775390625e-08 ;  /* 0x00000001ff037431 */ /* 0x000fe200000001ff */
[----:B------:R-:W-:Y:S01]  /*3ef0*/  UPRMT UR4, UR40, 0x654, UR7 ;  /* 0x0000065428047896 */ /* 0x000fe20008000007 */
[----:B------:R-:W-:Y:S02]  /*3f00*/  IMAD.MOV.U32 R8, RZ, RZ, 0xffff ;  /* 0x0000ffffff087424 */ /* 0x000fe400078e00ff */
[----:B--2---:R-:W-:Y:S02]  /*3f10*/  IMAD.MOV.U32 R6, RZ, RZ, 0x4 ;  /* 0x00000004ff067424 */ /* 0x004fe400078e00ff */
[----:B------:R-:W-:Y:S01]  /*3f20*/  IMAD.SHL.U32 R9, R10, 0x20, RZ ;  /* 0x000000200a097824 */ /* 0x000fe200078e00ff */
[----:B------:R-:W-:Y:S02]  /*3f30*/  MOV R5, UR4 ;  /* 0x0000000400057c02 */ /* 0x000fe40008000f00 */
[-C--:B------:R-:W-:Y:S01]  /*3f40*/  SHF.L.U32 R8, R8, R10.reuse, RZ ;  /* 0x0000000a08087219 */ /* 0x080fe200000006ff */
[----:B------:R2:W-:Y:S01]  /*3f50*/  SYNCS.ARRIVE.TRANS64.RED RZ, [UR4], R6 ;  /* 0x00000006ffff79a7 */ /* 0x0005e20008000404 */
[----:B------:R-:W-:Y:S01]  /*3f60*/  SHF.L.U32 R7, R3, R10, RZ ;  /* 0x0000000a03077219 */ /* 0x000fe200000006ff */
[----:B------:R2:W-:Y:S04]  /*3f70*/  STS [UR6+0x1a0], R9 ;  /* 0x0001a009ff007988 */ /* 0x0005e80008000806 */
[----:B------:R2:W-:Y:S04]  /*3f80*/  STAS [R4.64], R10 ;  /* 0x0000000a04007dbd */ /* 0x0005e8000c0008ff */
[----:B------:R2:W-:Y:S04]  /*3f90*/  ATOMS.OR RZ, [UR5+0x14], R8 ;  /* 0x00001408ffff798c */ /* 0x0005e8000b000005 */
[----:B------:R2:W-:Y:S04]  /*3fa0*/  ATOMS.OR RZ, [UR5+0x18], R7 ;  /* 0x00001807ffff798c */ /* 0x0005e8000b000005 */
[----:B------:R2:W-:Y:S02]  /*3fb0*/  ATOMS.XOR RZ, [UR5+0x10], R3 ;  /* 0x00001003ffff798c */ /* 0x0005e4000b800005 */
.L_x_66:
[----:B-1----:R-:W-:Y:S05]  /*3fc0*/  BSYNC B0 ;  /* 0x0000000000007941 */ /* 0x002fea0003800000 */
.L_x_65:
[----:B------:R-:W-:Y:S05]  /*3fd0*/  BRA.U UP1, `(.L_x_71) ;  /* 0x00000001016c7547 */ /* 0x000fea000b800000 */
[----:B------:R-:W-:-:S03]  /*3fe0*/  UMOV UR4, 0xffffffff ;  /* 0xffffffff00047882 */ /* 0x000fc60000000000 */
[----:B------:R-:W-:Y:S05]  /*3ff0*/  BRA.DIV UR4, `(.L_x_72) ;  /* 0x0000005a041c7947 */ /* 0x000fea000b800000 */
[----:B------:R-:W-:-:S13]  /*4000*/  ELECT P6, URZ, PT ;  /* 0x0000000000ff782f */ /* 0x000fda00038c0000 */
.L_x_182:
[----:B------:R-:W-:Y:S05]  /*4010*/  @!P6 BRA `(.L_x_71) ;  /* 0x00000000005ce947 */ /* 0x000fea0003800000 */
[----:B--2---:R-:W2:Y:S02]  /*4020*/  LDS R4, [UR5+0x10] ;  /* 0x00001005ff047984 */ /* 0x004ea40008000800 */
[----:B--2---:R-:W-:-:S04]  /*4030*/  SHF.L.U32 R4, R4, 0x1f, RZ ;  /* 0x0000001f04047819 */ /* 0x004fc800000006ff */
[----:B------:R-:W2:Y:S02]  /*4040*/  SYNCS.PHASECHK.TRANS64.TRYWAIT P0, [UR5+0x8], R4 ;  /* 0x00000804ff0075a7 */ /* 0x000ea40008001105 */
[----:B--2---:R-:W-:Y:S05]  /*4050*/  @P0 BRA `(.L_x_73) ;  /* 0x0000000000080947 */ /* 0x004fea0003800000 */
[----:B------:R-:W2:Y:S02]  /*4060*/  SYNCS.PHASECHK.TRANS64.TRYWAIT P0, [UR5+0x8], R4 ;  /* 0x00000804ff0075a7 */ /* 0x000ea40008001105 */
[----:B--2---:R-:W-:Y:S05]  /*4070*/  @!P0 BRA `(.L_x_74) ;  /* 0x00000058001c8947 */ /* 0x004fea0003800000 */
.L_x_73:
[----:B------:R-:W3:Y:S01]  /*4080*/  LDS R6, [UR6+0x1a0] ;  /* 0x0001a006ff067984 */ /* 0x000ee20008000800 */
[----:B--2---:R-:W-:Y:S02]  /*4090*/  HFMA2 R3, -RZ, RZ, 0, 5.9604644775390625e-08 ;  /* 0x00000001ff037431 */ /* 0x004fe400000001ff */
[----:B------:R-:W-:Y:S01]  /*40a0*/  IMAD.MOV.U32 R4, RZ, RZ, 0xffff ;  /* 0x0000ffffff047424 */ /* 0x000fe200078e00ff */
[----:B------:R-:W-:Y:S01]  /*40b0*/  UPRMT UR4, UR40, 0x654, UR7 ;  /* 0x0000065428047896 */ /* 0x000fe20008000007 */
[----:B---3--:R-:W-:-:S03]  /*40c0*/  IMAD.SHL.U32 R5, R6, 0x20, RZ ;  /* 0x0000002006057824 */ /* 0x008fc600078e00ff */
[-C--:B------:R-:W-:Y:S02]  /*40d0*/  SHF.L.U32 R4, R4, R6.reuse, RZ ;  /* 0x0000000604047219 */ /* 0x080fe400000006ff */
[----:B------:R-:W-:Y:S01]  /*40e0*/  SHF.L.U32 R6, R3, R6, RZ ;  /* 0x0000000603067219 */ /* 0x000fe200000006ff */
[----:B------:R3:W-:Y:S04]  /*40f0*/  STS [UR6+0x1a0], R5 ;  /* 0x0001a005ff007988 */ /* 0x0007e80008000806 */
[----:B------:R3:W-:Y:S04]  /*4100*/  ATOMS.OR RZ, [UR5+0x14], R4 ;  /* 0x00001404ffff798c */ /* 0x0007e8000b000005 */
[----:B------:R3:W-:Y:S01]  /*4110*/  ATOMS.OR RZ, [UR5+0x18], R6 ;  /* 0x00001806ffff798c */ /* 0x0007e2000b000005 */
[----:B------:R-:W-:Y:S03]  /*4120*/  SYNCS.ARRIVE.TRANS64.RED.A1T0 RZ, [UR4], RZ ;  /* 0x000000ffffff79a7 */ /* 0x000fe60008100404 */
[----:B------:R3:W-:Y:S01]  /*4130*/  ATOMS.XOR RZ, [UR5+0x10], R3 ;  /* 0x00001003ffff798c */ /* 0x0007e2000b800005 */
[----:B------:R-:W-:Y:S05]  /*4140*/  BRA `(.L_x_71) ;  /* 0x0000000000107947 */ /* 0x000fea0003800000 */
.L_x_64:
[----:B------:R-:W-:Y:S02]  /*4150*/  MOV R3, 0xffffffff ;  /* 0xffffffff00037802 */ /* 0x000fe40000000f00 */
[----:B------:R-:W-:-:S03]  /*4160*/  MOV R4, 0x4190 ;  /* 0x0000419000047802 */ /* 0x000fc60000000f00 */
[----:B------:R2:W-:Y:S04]  /*4170*/  STS [UR6+0x1a0], R3 ;  /* 0x0001a003ff007988 */ /* 0x0005e80008000806 */
[----:B-12--5:R-:W-:Y:S05]  /*4180*/  CALL.REL.NOINC `($__internal_1_$__cuda_sm10x_tcgen05_guardrail_trap_phase_invalid_during_alloc) ;  /* 0x0000005c00587944 */ /* 0x026fea0003c00000 */
.L_x_71:
[----:B------:R-:W-:Y:S05]  /*4190*/  WARPSYNC.ALL ;  /* 0x0000000000007948 */ /* 0x000fea0003800000 */
[----:B------:R-:W4:Y:S01]  /*41a0*/  S2UR UR21, SR_CgaCtaId ;  /* 0x00000000001579c3 */ /* 0x000f220000008800 */
[----:B------:R-:W-:Y:S01]  /*41b0*/  UMOV UR4, 0x400 ;  /* 0x0000040000047882 */ /* 0x000fe20000000000 */
[----:B------:R-:W-:-:S06]  /*41c0*/  NOP ;  /* 0x0000000000007918 */ /* 0x000fcc0000000000 */
[----:B------:R-:W-:Y:S06]  /*41d0*/  BAR.ARV 0x6, 0xa0 ;  /* 0x0182800000007b1d */ /* 0x000fec0000002000 */
[----:B------:R-:W1:Y:S01]  /*41e0*/  LDCU UR6, c[0x0][0x390] ;  /* 0x00007200ff0677ac */ /* 0x000e620008000800 */
[----:B------:R-:W-:Y:S01]  /*41f0*/  LOP3.LUT R2, R2, 0xffff, RZ, 0xc0, !PT ;  /* 0x0000ffff02027812 */ /* 0x000fe200078ec0ff */
[----:B--2---:R-:W-:Y:S01]  /*4200*/  IMAD.MOV.U32 R8, RZ, RZ, 0x1 ;  /* 0x00000001ff087424 */ /* 0x004fe200078e00ff */
[----:B------:R-:W-:Y:S01]  /*4210*/  LOP3.LUT R0, R0, 0xffff, RZ, 0xc0, !PT ;  /* 0x0000ffff00007812 */ /* 0x000fe200078ec0ff */
[----:B------:R-:W-:Y:S01]  /*4220*/  UMOV UR25, URZ ;  /* 0x000000ff00197c82 */ /* 0x000fe20008000000 */
[----:B------:R-:W-:Y:S01]  /*4230*/  R2UR UR22, R2 ;  /* 0x00000000021672ca */ /* 0x000fe200000e0000 */
[----:B------:R-:W-:Y:S01]  /*4240*/  IMAD.MOV.U32 R2, RZ, RZ, RZ ;  /* 0x000000ffff027224 */ /* 0x000fe200078e00ff */
[----:B------:R-:W-:Y:S01]  /*4250*/  R2UR UR37, R0 ;  /* 0x00000000002572ca */ /* 0x000fe200000e0000 */
[----:B------:R-:W-:Y:S01]  /*4260*/  IMAD.MOV.U32 R0, RZ, RZ, RZ ;  /* 0x000000ffff007224 */ /* 0x000fe200078e00ff */
[----:B------:R-:W-:Y:S01]  /*4270*/  UMOV UR18, URZ ;  /* 0x000000ff00127c82 */ /* 0x000fe20008000000 */
[----:B----4-:R-:W-:-:S02]  /*4280*/  ULEA UR21, UR21, UR4, 0x18 ;  /* 0x0000000415157291 */ /* 0x010fc4000f8ec0ff */
[----:B------:R-:W-:Y:S02]  /*4290*/  UISETP.NE.AND UP4, UPT, UR41, URZ, UPT ;  /* 0x000000ff2900728c */ /* 0x000fe4000bf85270 */
[----:B------:R-:W-:Y:S02]  /*42a0*/  UIADD3 UR5, UPT, UPT, UR21, 0x3300, URZ ;  /* 0x0000330015057890 */ /* 0x000fe4000fffe0ff */
[----:B------:R-:W-:Y:S02]  /*42b0*/  UIADD3 UR7, UPT, UPT, UR21, 0x25300, URZ ;  /* 0x0002530015077890 */ /* 0x000fe4000fffe0ff */
[----:B-1----:R-:W-:Y:S01]  /*42c0*/  UIADD3 UR6, UPT, UPT, UR6, 0x3f, URZ ;  /* 0x0000003f06067890 */ /* 0x002fe2000fffe0ff */
[----:B---3--:R-:W1:Y:S01]  /*42d0*/  LDS R3, [UR21+0x1a0] ;  /* 0x0001a015ff037984 */ /* 0x008e620008000800 */
[----:B------:R-:W-:Y:S02]  /*42e0*/  UIADD3 UR36, UPT, UPT, UR21, 0x158, URZ ;  /* 0x0000015815247890 */ /* 0x000fe4000fffe0ff */
[----:B------:R-:W-:-:S02]  /*42f0*/  USHF.R.S32.HI UR4, URZ, 0x1f, UR6 ;  /* 0x0000001fff047899 */ /* 0x000fc40008011406 */
[----:B------:R-:W-:Y:S02]  /*4300*/  USHF.R.U32.HI UR5, URZ, 0x4, UR5 ;  /* 0x00000004ff057899 */ /* 0x000fe40008011605 */
[----:B------:R-:W-:Y:S02]  /*4310*/  ULEA.HI UR4, UR4, UR6, URZ, 0x6 ;  /* 0x0000000604047291 */ /* 0x000fe4000f8f30ff */
[----:B------:R-:W-:Y:S02]  /*4320*/  USHF.R.U32.HI UR7, URZ, 0x4, UR7 ;  /* 0x00000004ff077899 */ /* 0x000fe40008011607 */
[----:B------:R-:W-:Y:S02]  /*4330*/  USHF.R.S32.HI UR27, URZ, 0x6, UR4 ;  /* 0x00000006ff1b7899 */ /* 0x000fe40008011404 */
[----:B------:R-:W-:Y:S02]  /*4340*/  UPRMT UR36, URZ, 0x654, UR36 ;  /* 0x00000654ff247896 */ /* 0x000fe40008000024 */
[----:B------:R-:W-:-:S02]  /*4350*/  UISETP.LT.AND UP0, UPT, UR27, 0x1, UPT ;  /* 0x000000011b00788c */ /* 0x000fc4000bf01270 */
[----:B------:R-:W-:Y:S02]  /*4360*/  ULOP3.LUT UR24, UR5, 0x3fff, URZ, 0xc0, !UPT ;  /* 0x00003fff05187892 */ /* 0x000fe4000f8ec0ff */
[----:B------:R-:W-:Y:S02]  /*4370*/  USEL UR38, UR27, 0x1, !UP0 ;  /* 0x000000011b267887 */ /* 0x000fe4000c000000 */
[----:B------:R-:W-:Y:S02]  /*4380*/  ULOP3.LUT UR23, UR7, 0x3fff, URZ, 0xc0, !UPT ;  /* 0x00003fff07177892 */ /* 0x000fe4000f8ec0ff */
[----:B------:R-:W-:Y:S01]  /*4390*/  UIADD3 UR38, UPT, UPT, -UR38, URZ, URZ ;  /* 0x000000ff26267290 */ /* 0x000fe2000fffe1ff */
[----:B------:R-:W-:Y:S01]  /*43a0*/  UMOV UR34, 0x0 ;  /* 0x0000000000227882 */ /* 0x000fe20000000000 */
[----:B------:R-:W-:Y:S01]  /*43b0*/  UMOV UR35, 0x8118490 ;  /* 0x0811849000237882 */ /* 0x000fe20000000000 */
[----:B------:R-:W-:Y:S01]  /*43c0*/  UMOV UR32, 0x0 ;  /* 0x0000000000207882 */ /* 0x000fe20000000000 */
[----:B------:R-:W-:Y:S01]  /*43d0*/  UMOV UR33, 0x8118490 ;  /* 0x0811849000217882 */ /* 0x000fe20000000000 */
[----:B------:R-:W-:Y:S01]  /*43e0*/  UMOV UR30, 0x0 ;  /* 0x00000000001e7882 */ /* 0x000fe20000000000 */
[----:B------:R-:W-:Y:S01]  /*43f0*/  UMOV UR31, 0x8118490 ;  /* 0x08118490001f7882 */ /* 0x000fe20000000000 */
[----:B------:R-:W-:Y:S01]  /*4400*/  UMOV UR28, 0x0 ;  /* 0x00000000001c7882 */ /* 0x000fe20000000000 */
[----:B------:R-:W-:Y:S01]  /*4410*/  UMOV UR29, 0x8118490 ;  /* 0x08118490001d7882 */ /* 0x000fe20000000000 */
[C---:B-1----:R-:W-:Y:S01]  /*4420*/  VIADD R5, R3.reuse, 0x20 ;  /* 0x0000002003057836 */ /* 0x042fe20000000000 */
[----:B------:R-:W-:-:S04]  /*4430*/  LOP3.LUT R4, R3, 0xffff, RZ, 0xc0, !PT ;  /* 0x0000ffff03047812 */ /* 0x000fc800078ec0ff */
[----:B------:R-:W-:-:S05]  /*4440*/  LOP3.LUT R5, R5, 0xffff, RZ, 0xc0, !PT ;  /* 0x0000ffff05057812 */ /* 0x000fca00078ec0ff */
[----:B------:R1:W-:Y:S02]  /*4450*/  STL.64 [R1], R4 ;  /* 0x0000000401007387 */ /* 0x0003e40000100a00 */
.L_x_83:
[----:B-1----:R-:W-:-:S04]  /*4460*/  SHF.L.U32 R5, R2, 0x1f, RZ ;  /* 0x0000001f02057819 */ /* 0x002fc800000006ff */
[----:B------:R-:W1:Y:S02]  /*4470*/  SYNCS.PHASECHK.TRANS64.TRYWAIT P0, [UR21+0x150], R5 ;  /* 0x00015005ff0075a7 */ /* 0x000e640008001115 */
[----:B-1-34-:R-:W-:Y:S05]  /*4480*/  @!P0 BRA `(.L_x_75) ;  /* 0x0000005400308947 */ /* 0x01afea0003800000 */
.L_x_184:
[----:B-1----:R-:W1:Y:S01]  /*4490*/  LDS.128 R4, [UR21+0x190] ;  /* 0x00019015ff047984 */ /* 0x002e620008000c00 */
[----:B------:R-:W-:Y:S01]  /*44a0*/  ULEA UR26, UR25, UR21, 0x3 ;  /* 0x00000015191a7291 */ /* 0x000fe2000f8e18ff */
[----:B------:R-:W-:Y:S01]  /*44b0*/  @!PT LDS RZ, [RZ] ;  /* 0x00000000fffff984 */ /* 0x000fe20000000800 */
[----:B------:R-:W-:Y:S01]  /*44c0*/  @!PT LDS RZ, [RZ] ;  /* 0x00000000fffff984 */ /* 0x000fe20000000800 */
[----:B------:R-:W-:Y:S01]  /*44d0*/  @!PT LDS RZ, [RZ] ;  /* 0x00000000fffff984 */ /* 0x000fe20000000800 */
[----:B------:R-:W-:Y:S01]  /*44e0*/  @!PT LDS RZ, [RZ] ;  /* 0x00000000fffff984 */ /* 0x000fe20000000800 */
[----:B------:R2:W-:Y:S06]  /*44f0*/  MEMBAR.ALL.CTA ;  /* 0x0000000000007992 */ /* 0x0005ec0000008000 */
[----:B--2---:R-:W2:Y:S02]  /*4500*/  FENCE.VIEW.ASYNC.S ;  /* 0x00000000000073c6 */ /* 0x004ea40000000000 */
[----:B--2---:R-:W-:Y:S01]  /*4510*/  SYNCS.ARRIVE.TRANS64.RED.A1T0 RZ, [UR36], RZ ;  /* 0x000000ffffff79a7 */ /* 0x004fe20008100424 */
[----:B-1----:R-:W-:Y:S01]  /*4520*/  LOP3.LUT P3, RZ, R6, 0x1, RZ, 0xc0, !PT ;  /* 0x0000000106ff7812 */ /* 0x002fe2000786c0ff */
[----:B------:R-:W-:-:S12]  /*4530*/  BRA.U UP4, `(.L_x_76) ;  /* 0x00000001040c7547 */ /* 0x000fd8000b800000 */
[----:B------:R-:W-:-:S04]  /*4540*/  SHF.L.U32 R5, R8, 0x1f, RZ ;  /* 0x0000001f08057819 */ /* 0x000fc800000006ff */
[----:B------:R-:W1:Y:S02]  /*4550*/  SYNCS.PHASECHK.TRANS64.TRYWAIT P0, [UR26+0x170], R5 ;  /* 0x00017005ff0075a7 */ /* 0x000e64000800111a */
[----:B-1----:R-:W-:Y:S05]  /*4560*/  @!P0 BRA `(.L_x_77) ;  /* 0x0000005400108947 */ /* 0x002fea0003800000 */
.L_x_76:
[----:B------:R-:W-:Y:S05]  /*4570*/  BRA.U UP4, `(.L_x_78) ;  /* 0x00000005040c7547 */ /* 0x000fea000b800000 */
[----:B------:R-:W2:Y:S02]  /*4580*/  LDCU UR4, c[0x0][0x390] ;  /* 0x00007200ff0477ac */ /* 0x000ea40008000800 */
[----:B--2---:R-:W-:-:S09]  /*4590*/  UISETP.GE.AND UP0, UPT, UR4, 0x1, UPT ;  /* 0x000000010400788c */ /* 0x004fd2000bf06270 */
[----:B------:R-:W-:Y:S05]  /*45a0*/  BRA.U !UP0, `(.L_x_79) ;  /* 0x0000000108f47547 */ /* 0x000fea000b800000 */
[----:B------:R-:W-:Y:S01]  /*45b0*/  ULEA UR4, UR25, UR48, 0x2 ;  /* 0x0000003019047291 */ /* 0x000fe2000f8e10ff */
[----:B-1----:R-:W-:-:S08]  /*45c0*/  SHF.L.U32 R4, R0, 0x1f, RZ ;  /* 0x0000001f00047819 */ /* 0x002fd000000006ff */
[----:B------:R-:W5:Y:S01]  /*45d0*/  LDL R5, [UR4] ;  /* 0x00000004ff057983 */ /* 0x000f620008100800 */
[----:B------:R-:W-:Y:S02]  /*45e0*/  ULEA UR4, UR18, UR21, 0x3 ;  /* 0x0000001512047291 */ /* 0x000fe4000f8e18ff */
[----:B------:R-:W-:Y:S01]  /*45f0*/  UPLOP3.LUT UP2, UPT, UPT, UPT, UPT, 0x40, 0x4 ;  /* 0x000000000004789c */ /* 0x000fe20003f4e870 */
[----:B------:R-:W-:Y:S01]  /*4600*/  UMOV UR20, UR38 ;  /* 0x0000002600147c82 */ /* 0x000fe20008000000 */
[----:B------:R-:W-:-:S05]  /*4610*/  UMOV UR19, UR27 ;  /* 0x0000001b00137c82 */ /* 0x000fca0008000000 */
[----:B------:R1:W2:Y:S01]  /*4620*/  SYNCS.PHASECHK.TRANS64.TRYWAIT P2, [UR4], R4 ;  /* 0x00000004ff0075a7 */ /* 0x0002a20008041104 */
[----:B------:R-:W-:-:S05]  /*4630*/  UMOV UR4, UR18 ;  /* 0x0000001200047c82 */ /* 0x000fca0008000000 */
.L_x_82:
[----:B------:R-:W-:Y:S02]  /*4640*/  UIADD3 UR20, UPT, UPT, UR20, 0x1, URZ ;  /* 0x0000000114147890 */ /* 0x000fe4000fffe0ff */
[----:B------:R-:W-:Y:S02]  /*4650*/  ULEA UR17, UR4, UR21, 0x3 ;  /* 0x0000001504117291 */ /* 0x000fe4000f8e18ff */
[----:B------:R-:W-:Y:S01]  /*4660*/  UISETP.NE.AND UP3, UPT, UR20, URZ, UPT ;  /* 0x000000ff1400728c */ /* 0x000fe2000bf65270 */
[----:B--234-:R-:W-:Y:S10]  /*4670*/  @P2 BRA `(.L_x_80) ;  /* 0x00000000000c2947 */ /* 0x01cff40003800000 */
[----:B------:R-:W-:Y:S04]  /*4680*/  SHF.L.U32 R6, R0, 0x1f, RZ ;  /* 0x0000001f00067819 */ /* 0x000fe800000006ff */
[----:B------:R-:W2:Y:S02]  /*4690*/  SYNCS.PHASECHK.TRANS64.TRYWAIT P0, [UR17], R6 ;  /* 0x00000006ff0075a7 */ /* 0x000ea40008001111 */
[----:B--2---:R-:W-:Y:S05]  /*46a0*/  @!P0 BRA `(.L_x_81) ;  /* 0x0000005000d88947 */ /* 0x004fea0003800000 */
.L_x_80:
[----:B------:R-:W-:Y:S01]  /*46b0*/  UISETP.NE.AND UP0, UPT, UR19, 0x1, UPT ;  /* 0x000000011300788c */ /* 0x000fe2000bf05270 */
[----:B------:R-:W-:Y:S01]  /*46c0*/  PLOP3.LUT P2, PT, PT, PT, PT, 0x80, 0x8 ;  /* 0x000000000008781c */ /* 0x000fe20003f4f070 */
[----:B------:R-:W-:Y:S02]  /*46d0*/  UIADD3 UR5, UPT, UPT, UR4, 0x1, URZ ;  /* 0x0000000104057890 */ /* 0x000fe4000fffe0ff */
[----:B------:R-:W-:Y:S02]  /*46e0*/  ULEA UR10, UR4, UR23, 0x8 ;  /* 0x00000017040a7291 */ /* 0x000fe4000f8e40ff */
[----:B------:R-:W-:Y:S01]  /*46f0*/  UISETP.NE.AND UP1, UPT, UR5, 0x11, UPT ;  /* 0x000000110500788c */ /* 0x000fe2000bf25270 */
[----:B------:R-:W-:Y:S01]  /*4700*/  PLOP3.LUT P0, PT, PT, PT, UP0, 0x80, 0x8 ;  /* 0x000000000008781c */ /* 0x000fe20003f0f008 */
[----:B------:R-:W-:Y:S02]  /*4710*/  ULEA UR14, UR4, UR24, 0x9 ;  /* 0x00000018040e7291 */ /* 0x000fe4000f8e48ff */
[----:B------:R-:W-:Y:S02]  /*4720*/  USEL UR6, URZ, 0x1, UP1 ;  /* 0x00000001ff067887 */ /* 0x000fe40008800000 */
[----:B------:R-:W-:Y:S01]  /*4730*/  USEL UR18, UR5, URZ, UP1 ;  /* 0x000000ff05127287 */ /* 0x000fe20008800000 */
[----:B------:R-:W-:Y:S11]  /*4740*/  ELECT P1, URZ, PT ;  /* 0x0000000000ff782f */ /* 0x000ff60003820000 */
[----:B------:R-:W-:Y:S02]  /*4750*/  @!UPT UIADD3 URZ, UPT, UPT, URZ, URZ, URZ ;  /* 0x000000fffffff290 */ /* 0x000fe4000fffe0ff */
[C---:B-----5:R-:W-:Y:S01]  /*4760*/  @P1 R2UR.BROADCAST UR4, R5.reuse ;  /* 0x00000000050412ca */ /* 0x060fe200008e0000 */
[----:B------:R-:W-:Y:S01]  /*4770*/  @UP0 ULEA UR5, UR18, UR21, 0x3 ;  /* 0x0000001512050291 */ /* 0x000fe2000f8e18ff */
[----:B------:R-:W-:Y:S01]  /*4780*/  LOP3.LUT R0, R0, UR6, RZ, 0x3c, !PT ;  /* 0x0000000600007c12 */ /* 0x000fe2000f8e3cff */
[----:B------:R-:W-:Y:S02]  /*4790*/  UIADD3 UR8, UPT, UPT, UR10, 0x40, URZ ;  /* 0x000000400a087890 */ /* 0x000fe4000fffe0ff */
[----:B------:R-:W-:Y:S01]  /*47a0*/  UIADD3 UR6, UPT, UPT, UR14, 0x80, URZ ;  /* 0x000000800e067890 */ /* 0x000fe2000fffe0ff */
[----:B-1----:R-:W-:Y:S01]  /*47b0*/  @P0 SHF.L.U32 R4, R0, 0x1f, RZ ;  /* 0x0000001f00040819 */ /* 0x002fe200000006ff */
[----:B------:R-:W-:Y:S02]  /*47c0*/  UIADD3 UR12, UPT, UPT, UR10, 0x80, URZ ;  /* 0x000000800a0c7890 */ /* 0x000fe4000fffe0ff */
[----:B------:R-:W-:Y:S01]  /*47d0*/  UIADD3 UR19, UPT, UPT, UR19, -0x1, URZ ;  /* 0xffffffff13137890 */ /* 0x000fe2000fffe0ff */
[----:B------:R3:W4:Y:S01]  /*47e0*/  @P0 SYNCS.PHASECHK.TRANS64.TRYWAIT P2, [UR5], R4 ;  /* 0x00000004ff0005a7 */ /* 0x0007220008041105 */
[----:B------:R-:W-:Y:S11]  /*47f0*/  ELECT P0, URZ, PT ;  /* 0x0000000000ff782f */ /* 0x000ff60003800000 */
[----:B------:R-:W-:Y:S02]  /*4800*/  @!UPT UIADD3 URZ, UPT, UPT, URZ, URZ, URZ ;  /* 0x000000fffffff290 */ /* 0x000fe4000fffe0ff */
[C---:B------:R-:W-:Y:S02]  /*4810*/  @P0 R2UR.BROADCAST UR16, R5.reuse ;  /* 0x00000000051002ca */ /* 0x040fe400008e0000 */
[----:B------:R-:W-:Y:S01]  /*4820*/  ELECT P0, URZ, PT ;  /* 0x0000000000ff782f */ /* 0x000fe20003800000 */
[----:B------:R-:W-:Y:S01]  /*4830*/  UMOV UR11, 0x80004020 ;  /* 0x80004020000b7882 */ /* 0x000fe20000000000 */
[----:B------:R-:W-:Y:S01]  /*4840*/  UMOV UR15, 0x40004040 ;  /* 0x40004040000f7882 */ /* 0x000fe20000000000 */
[----:B------:R-:W-:Y:S01]  /*4850*/  UMOV UR9, 0x80004020 ;  /* 0x8000402000097882 */ /* 0x000fe20000000000 */
[----:B------:R1:W-:Y:S01]  /*4860*/  UTCHMMA.2CTA gdesc[UR14], gdesc[UR10], tmem[UR4], tmem[UR34], idesc[UR35], UP2 ;  /* 0x00ff220a0e0075ea */ /* 0x0003e20009200004 */
[----:B------:R-:W-:Y:S01]  /*4870*/  UPLOP3.LUT UP2, UPT, UPT, UPT, UPT, 0x80, 0x8 ;  /* 0x000000000008789c */ /* 0x000fe20003f4f070 */
[----:B------:R-:W-:Y:S01]  /*4880*/  UMOV UR7, 0x40004040 ;  /* 0x4000404000077882 */ /* 0x000fe20000000000 */
[----:B------:R-:W-:Y:S01]  /*4890*/  UMOV UR13, 0x80004020 ;  /* 0x80004020000d7882 */ /* 0x000fe20000000000 */
[----:B------:R-:W-:Y:S03]  /*48a0*/  UMOV UR5, 0x40004040 ;  /* 0x4000404000057882 */ /* 0x000fe60000000000 */
[----:B------:R2:W-:Y:S01]  /*48b0*/  UTCHMMA.2CTA gdesc[UR6], gdesc[UR8], tmem[UR16], tmem[UR32], idesc[UR33], UPT ;  /* 0x00ff2008060075ea */ /* 0x0005e2000ba00010 */
[----:B-1----:R-:W-:Y:S01]  /*48c0*/  UIADD3 UR4, UPT, UPT, UR14, 0x100, URZ ;  /* 0x000001000e047890 */ /* 0x002fe2000fffe0ff */
[C---:B------:R-:W-:Y:S02]  /*48d0*/  @P0 R2UR.BROADCAST UR15, R5.reuse ;  /* 0x00000000050f02ca */ /* 0x040fe400008e0000 */
[----:B------:R-:W-:Y:S01]  /*48e0*/  ELECT P0, URZ, PT ;  /* 0x0000000000ff782f */ /* 0x000fe20003800000 */
[----:B------:R-:W-:Y:S02]  /*48f0*/  UIADD3 UR10, UPT, UPT, UR10, 0xc0, URZ ;  /* 0x000000c00a0a7890 */ /* 0x000fe4000fffe0ff */
[----:B--2---:R-:W-:Y:S10]  /*4900*/  UIADD3 UR6, UPT, UPT, UR14, 0x180, URZ ;  /* 0x000001800e067890 */ /* 0x004ff4000fffe0ff */
[----:B------:R-:W-:Y:S01]  /*4910*/  @P0 R2UR.BROADCAST UR9, R5 ;  /* 0x00000000050902ca */ /* 0x000fe200008e0000 */
[----:B------:R-:W-:Y:S01]  /*4920*/  UIADD3 UR8, UPT, UPT, UR17, 0x88, URZ ;  /* 0x0000008811087890 */ /* 0x000fe2000fffe0ff */
[----:B------:R1:W-:Y:S11]  /*4930*/  UTCHMMA.2CTA gdesc[UR4], gdesc[UR12], tmem[UR15], tmem[UR30], idesc[UR31], UPT ;  /* 0x00ff1e0c040075ea */ /* 0x0003f6000ba0000f */
[----:B------:R3:W-:Y:S01]  /*4940*/  UTCHMMA.2CTA gdesc[UR6], gdesc[UR10], tmem[UR9], tmem[UR28], idesc[UR29], UPT ;  /* 0x00ff1c0a060075ea */ /* 0x0007e2000ba00009 */
[----:B------:R3:W-:Y:S01]  /*4950*/  UTCBAR.2CTA.MULTICAST [UR8], URZ, UR22 ;  /* 0x000000ff080073e9 */ /* 0x0007e20008200816 */
[----:B-1----:R-:W-:Y:S01]  /*4960*/  UMOV UR4, UR18 ;  /* 0x0000001200047c82 */ /* 0x002fe20008000000 */
[----:B------:R-:W-:Y:S05]  /*4970*/  BRA.U UP3, `(.L_x_82) ;  /* 0xfffffffd03307547 */ /* 0x000fea000b83ffff */
.L_x_79:
[----:B------:R-:W-:-:S09]  /*4980*/  UIADD3 UR4, UPT, UPT, UR26, 0x160, URZ ;  /* 0x000001601a047890 */ /* 0x000fd2000fffe0ff */
[----:B------:R2:W-:Y:S01]  /*4990*/  UTCBAR.2CTA.MULTICAST [UR4], URZ, UR37 ;  /* 0x000000ff040073e9 */ /* 0x0005e20008200825 */
[----:B------:R-:W-:Y:S02]  /*49a0*/  NOP ;  /* 0x0000000000007918 */ /* 0x000fe40000000000 */
.L_x_78:
[----:B--2---:R-:W-:Y:S01]  /*49b0*/  UIADD3 UR4, UPT, UPT, UR25, 0x1, URZ ;  /* 0x0000000119047890 */ /* 0x004fe2000fffe0ff */
[----:B------:R-:W-:-:S03]  /*49c0*/  LOP3.LUT R2, R2, 0x1, RZ, 0x3c, !PT ;  /* 0x0000000102027812 */ /* 0x000fc600078e3cff */
[----:B------:R-:W-:-:S04]  /*49d0*/  UISETP.NE.AND UP0, UPT, UR4, 0x2, UPT ;  /* 0x000000020400788c */ /* 0x000fc8000bf05270 */
[----:B------:R-:W-:Y:S02]  /*49e0*/  USEL UR5, URZ, 0x1, UP0 ;  /* 0x00000001ff057887 */ /* 0x000fe40008000000 */
[----:B------:R-:W-:-:S04]  /*49f0*/  USEL UR25, UR4, URZ, UP0 ;  /* 0x000000ff04197287 */ /* 0x000fc80008000000 */
[----:B------:R-:W-:Y:S01]  /*4a00*/  LOP3.LUT R8, R8, UR5, RZ, 0x3c, !PT ;  /* 0x0000000508087c12 */ /* 0x000fe2000f8e3cff */
[----:B------:R-:W-:Y:S07]  /*4a10*/  @P3 BRA `(.L_x_83) ;  /* 0xfffffff800903947 */ /* 0x000fee000383ffff */
[----:B---3--:R-:W2:Y:S01]  /*4a20*/  S2UR UR8, SR_CgaCtaId ;  /* 0x00000000000879c3 */ /* 0x008ea20000008800 */
[----:B------:R-:W-:Y:S01]  /*4a30*/  ELECT P0, URZ, PT ;  /* 0x0000000000ff782f */ /* 0x000fe20003800000 */
[----:B------:R-:W-:Y:S01]  /*4a40*/  HFMA2 R0, -RZ, RZ, 0, 5.9604644775390625e-08 ;  /* 0x00000001ff007431 */ /* 0x000fe200000001ff */
[----:B------:R-:W-:-:S05]  /*4a50*/  UMOV UR4, 0x40 ;  /* 0x0000004000047882 */ /* 0x000fca0000000000 */
[----:B------:R-:W-:Y:S01]  /*4a60*/  UVIRTCOUNT.DEALLOC.SMPOOL 0x80 ;  /* 0x000000800000784c */ /* 0x000fe20000000000 */
[----:B------:R-:W-:Y:S02]  /*4a70*/  UISETP.NE.AND UP0, UPT, UR41, URZ, UPT ;  /* 0x000000ff2900728c */ /* 0x000fe4000bf05270 */
[----:B--2---:R-:W-:-:S09]  /*4a80*/  ULEA UR8, UR8, UR4, 0x18 ;  /* 0x0000000408087291 */ /* 0x004fd2000f8ec0ff */
[----:B------:R2:W-:Y:S01]  /*4a90*/  @P0 STS.U8 [UR8+0x1c], R0 ;  /* 0x00001c00ff000988 */ /* 0x0005e20008000008 */
[----:B------:R-:W-:Y:S05]  /*4aa0*/  BRA.U UP0, `(.L_x_84) ;  /* 0x0000000100587547 */ /* 0x000fea000b800000 */
[----:B------:R-:W-:Y:S01]  /*4ab0*/  UIADD3 UR5, UPT, UPT, UR21, 0x170, URZ ;  /* 0x0000017015057890 */ /* 0x000fe2000fffe0ff */
[----:B------:R-:W-:-:S03]  /*4ac0*/  SHF.L.U32 R2, R8, 0x1f, RZ ;  /* 0x0000001f08027819 */ /* 0x000fc600000006ff */
[----:B------:R-:W-:-:S09]  /*4ad0*/  ULEA UR4, UR25, UR5, 0x3 ;  /* 0x0000000519047291 */ /* 0x000fd2000f8e18ff */
[----:B------:R-:W3:Y:S02]  /*4ae0*/  SYNCS.PHASECHK.TRANS64.TRYWAIT P0, [UR4], R2 ;  /* 0x00000002ff0075a7 */ /* 0x000ee40008001104 */
[----:B---3--:R-:W-:Y:S05]  /*4af0*/  @!P0 BRA `(.L_x_85) ;  /* 0x0000004c00dc8947 */ /* 0x008fea0003800000 */
.L_x_188:
[----:B------:R-:W-:-:S04]  /*4b00*/  UIADD3 UR4, UPT, UPT, UR25, 0x1, URZ ;  /* 0x0000000119047890 */ /* 0x000fc8000fffe0ff */
[----:B------:R-:W-:-:S04]  /*4b10*/  UISETP.NE.AND UP1, UPT, UR4, 0x2, UPT ;  /* 0x000000020400788c */ /* 0x000fc8000bf25270 */
[----:B------:R-:W-:Y:S02]  /*4b20*/  USEL UR6, URZ, 0x1, UP1 ;  /* 0x00000001ff067887 */ /* 0x000fe40008800000 */
[----:B------:R-:W-:-:S04]  /*4b30*/  USEL UR4, UR4, URZ, UP1 ;  /* 0x000000ff04047287 */ /* 0x000fc80008800000 */
[----:B------:R-:W-:Y:S01]  /*4b40*/  ULEA UR4, UR4, UR5, 0x3 ;  /* 0x0000000504047291 */ /* 0x000fe2000f8e18ff */
[----:B--2---:R-:W-:-:S04]  /*4b50*/  LOP3.LUT R2, R8, UR6, RZ, 0x3c, !PT ;  /* 0x0000000608027c12 */ /* 0x004fc8000f8e3cff */
[----:B------:R-:W-:Y:S01]  /*4b60*/  SHF.L.U32 R2, R2, 0x1f, RZ ;  /* 0x0000001f02027819 */ /* 0x000fe200000006ff */
[----:B------:R-:W-:-:S04]  /*4b70*/  IMAD.U32 R0, RZ, RZ, UR4 ;  /* 0x00000004ff007e24 */ /* 0x000fc8000f8e00ff */
[----:B------:R2:W3:Y:S03]  /*4b80*/  SYNCS.PHASECHK.TRANS64.TRYWAIT P0, [R0+URZ], R2 ;  /* 0x00000002000075a7 */ /* 0x0004e600080011ff */
[----:B---3--:R-:W-:Y:S05]  /*4b90*/  @!P0 NANOSLEEP.SYNCS 0x989680 ;  /* 0x009896800000895d */ /* 0x008fea0003900000 */
[----:B------:R-:W3:Y:S02]  /*4ba0*/  @!P0 SYNCS.PHASECHK.TRANS64 P0, [R0+URZ], R2 ;  /* 0x00000002000085a7 */ /* 0x000ee400080010ff */
[----:B---3--:R-:W-:Y:S05]  /*4bb0*/  @P0 BRA `(.L_x_86) ;  /* 0x0000000000200947 */ /* 0x008fea0003800000 */
.L_x_87:
[----:B---3--:R3:W1:Y:S02]  /*4bc0*/  SYNCS.PHASECHK.TRANS64.TRYWAIT P0, [R0+URZ], R2 ;  /* 0x00000002000075a7 */ /* 0x00866400080011ff */
[----:B-1----:R-:W-:Y:S05]  /*4bd0*/  @!P0 NANOSLEEP.SYNCS 0x989680 ;  /* 0x009896800000895d */ /* 0x002fea0003900000 */
[----:B------:R-:W1:Y:S02]  /*4be0*/  @!P0 SYNCS.PHASECHK.TRANS64 P0, [R0+URZ], R2 ;  /* 0x00000002000085a7 */ /* 0x000e6400080010ff */
[----:B-1----:R-:W-:Y:S05]  /*4bf0*/  @!P0 BRA `(.L_x_87) ;  /* 0xfffffffc00f08947 */ /* 0x002fea000383ffff */
[----:B------:R-:W-:Y:S05]  /*4c00*/  BRA `(.L_x_86) ;  /* 0x00000000000c7947 */ /* 0x000fea0003800000 */
.L_x_84:
[----:B------:R-:W-:-:S04]  /*4c10*/  UIADD3 UR4, UPT, UPT, UR21, 0x180, URZ ;  /* 0x0000018015047890 */ /* 0x000fc8000fffe0ff */
[----:B------:R-:W-:-:S09]  /*4c20*/  UPRMT UR4, UR40, 0x654, UR4 ;  /* 0x0000065428047896 */ /* 0x000fd20008000004 */
[----:B------:R-:W-:Y:S03]  /*4c30*/  SYNCS.ARRIVE.TRANS64.RED.A1T0 RZ, [UR4], RZ ;  /* 0x000000ffffff79a7 */ /* 0x000fe60008100404 */
.L_x_86:
[----:B--23--:R-:W-:Y:S01]  /*4c40*/  SHF.L.U32 R2, RZ, 0x1f, RZ ;  /* 0x0000001fff027819 */ /* 0x00cfe200000006ff */
[----:B------:R-:W-:Y:S01]  /*4c50*/  UIADD3 UR4, UPT, UPT, UR21, 0x180, URZ ;  /* 0x0000018015047890 */ /* 0x000fe2000fffe0ff */
[----:B------:R-:W-:Y:S02]  /*4c60*/  PLOP3.LUT P0, PT, PT, PT, UP0, 0x80, 0x8 ;  /* 0x000000000008781c */ /* 0x000fe40003f0f008 */
[----:B------:R-:W2:Y:S02]  /*4c70*/  SYNCS.PHASECHK.TRANS64.TRYWAIT P1, [UR21+0x180], R2 ;  /* 0x00018002ff0075a7 */ /* 0x000ea40008021115 */
[----:B--2---:R-:W-:Y:S09]  /*4c80*/  @!P1 BRA `(.L_x_88) ;  /* 0x0000004c00909947 */ /* 0x004ff20003800000 */
.L_x_190:
[----:B------:R-:W-:Y:S01]  /*4c90*/  @!UP0 UPRMT UR4, UR40, 0x654, UR4 ;  /* 0x0000065428048896 */ /* 0x000fe20008000004 */
[----:B------:R-:W-:Y:S01]  /*4ca0*/  LOP3.LUT R3, R3, 0xffff, RZ, 0xc0, !PT ;  /* 0x0000ffff03037812 */ /* 0x000fe200078ec0ff */
[----:B--2---:R-:W-:-:S03]  /*4cb0*/  IMAD.MOV.U32 R2, RZ, RZ, 0xffff ;  /* 0x0000ffffff027424 */ /* 0x004fc600078e00ff */
[----:B------:R-:W-:-:S04]  /*4cc0*/  SHF.R.U32.HI R3, RZ, 0x5, R3 ;  /* 0x00000005ff037819 */ /* 0x000fc80000011603 */
[----:B------:R-:W-:Y:S01]  /*4cd0*/  @!P0 SYNCS.ARRIVE.TRANS64.RED.A1T0 RZ, [UR4], RZ ;  /* 0x000000ffffff89a7 */ /* 0x000fe20008100404 */
[----:B------:R-:W-:Y:S01]  /*4ce0*/  NOP ;  /* 0x0000000000007918 */ /* 0x000fe20000000000 */
[----:B------:R-:W2:Y:S01]  /*4cf0*/  LDS R0, [UR8+0x14] ;  /* 0x00001408ff007984 */ /* 0x000ea20008000800 */
[----:B------:R-:W-:-:S04]  /*4d00*/  SHF.L.U32 R2, R2, R3, RZ ;  /* 0x0000000302027219 */ /* 0x000fc800000006ff */
[----:B--2---:R-:W-:-:S04]  /*4d10*/  LOP3.LUT R0, R0, R2, RZ, 0xc0, !PT ;  /* 0x0000000200007212 */ /* 0x004fc800078ec0ff */
[----:B------:R-:W-:Y:S01]  /*4d20*/  ISETP.NE.AND P0, PT, R0, R2, PT ;  /* 0x000000020000720c */ /* 0x000fe20003f05270 */
[----:B------:R-:W-:-:S05]  /*4d30*/  IMAD.MOV.U32 R0, RZ, RZ, 0x1 ;  /* 0x00000001ff007424 */ /* 0x000fca00078e00ff */
[----:B------:R-:W-:-:S07]  /*4d40*/  SHF.L.U32 R0, R0, R3, RZ ;  /* 0x0000000300007219 */ /* 0x000fce00000006ff */
[----:B------:R-:W-:Y:S05]  /*4d50*/  @P0 BRA `(.L_x_89) ;  /* 0x00000000005c0947 */ /* 0x000fea0003800000 */
[----:B------:R-:W2:Y:S02]  /*4d60*/  LDS R3, [UR8+0x18] ;  /* 0x00001808ff037984 */ /* 0x000ea40008000800 */
[----:B--2---:R-:W-:-:S04]  /*4d70*/  LOP3.LUT R3, R3, R0, RZ, 0xc0, !PT ;  /* 0x0000000003037212 */ /* 0x004fc800078ec0ff */
[----:B------:R-:W-:-:S13]  /*4d80*/  ISETP.NE.AND P0, PT, R3, R0, PT ;  /* 0x000000000300720c */ /* 0x000fda0003f05270 */
[----:B------:R-:W-:Y:S05]  /*4d90*/  @P0 BRA `(.L_x_90) ;  /* 0x0000000000400947 */ /* 0x000fea0003800000 */
[----:B------:R-:W-:Y:S01]  /*4da0*/  R2UR UR4, R2 ;  /* 0x00000000020472ca */ /* 0x000fe200000e0000 */
[----:B------:R-:W2:Y:S01]  /*4db0*/  S2R R3, SR_LANEID ;  /* 0x0000000000037919 */ /* 0x000ea20000000000 */
[----:B------:R-:W-:-:S04]  /*4dc0*/  LOP3.LUT R0, RZ, R0, RZ, 0x33, !PT ;  /* 0x00000000ff007212 */ /* 0x000fc800078e33ff */
[----:B------:R-:W3:Y:S07]  /*4dd0*/  REDUX UR6, R0 ;  /* 0x00000000000673c4 */ /* 0x000eee0000000000 */
[----:B------:R-:W-:-:S03]  /*4de0*/  ULOP3.LUT UR5, URZ, UR4, URZ, 0x33, !UPT ;  /* 0x00000004ff057292 */ /* 0x000fc6000f8e33ff */
[----:B------:R-:W-:Y:S02]  /*4df0*/  VOTEU.ANY UR4, UPT, PT ;  /* 0x0000000000047886 */ /* 0x000fe400038e0100 */
[----:B------:R-:W-:Y:S01]  /*4e00*/  UFLO.U32 UR4, UR4 ;  /* 0x00000004000472bd */ /* 0x000fe200080e0000 */
[----:B------:R-:W-:-:S04]  /*4e10*/  IMAD.U32 R2, RZ, RZ, UR5 ;  /* 0x00000005ff027e24 */ /* 0x000fc8000f8e00ff */
[----:B------:R-:W1:Y:S02]  /*4e20*/  REDUX UR7, R2 ;  /* 0x00000000020773c4 */ /* 0x000e640000000000 */
[----:B------:R1:W-:Y:S01]  /*4e30*/  UTCATOMSWS.AND URZ, UR5 ;  /* 0x0000000500ff79e3 */ /* 0x0003e20008000000 */
[----:B---3--:R-:W-:Y:S01]  /*4e40*/  IMAD.U32 R0, RZ, RZ, UR6 ;  /* 0x00000006ff007e24 */ /* 0x008fe2000f8e00ff */
[----:B--2---:R-:W-:Y:S01]  /*4e50*/  ISETP.EQ.U32.AND P0, PT, R3, UR4, PT ;  /* 0x0000000403007c0c */ /* 0x004fe2000bf02070 */
[----:B-1----:R-:W-:-:S12]  /*4e60*/  IMAD.U32 R2, RZ, RZ, UR7 ;  /* 0x00000007ff027e24 */ /* 0x002fd8000f8e00ff */
[----:B------:R1:W-:Y:S04]  /*4e70*/  @P0 ATOMS.AND RZ, [UR8+0x14], R2 ;  /* 0x00001402ffff098c */ /* 0x0003e8000a800008 */
[----:B------:R1:W-:Y:S01]  /*4e80*/  @P0 ATOMS.AND RZ, [UR8+0x18], R0 ;  /* 0x00001800ffff098c */ /* 0x0003e2000a800008 */
[----:B------:R-:W-:Y:S05]  /*4e90*/  BRA `(.L_x_91) ;  /* 0x0000000000147947 */ /* 0x000fea0003800000 */
.L_x_90:
[----:B------:R-:W-:Y:S02]  /*4ea0*/  MOV R2, 0x4ec0 ;  /* 0x00004ec000027802 */ /* 0x000fe40000000f00 */
[----:B-1--45:R-:W-:Y:S05]  /*4eb0*/  CALL.REL.NOINC `($__internal_0_$__cuda_sm10x_tcgen05_guardrail_trap_col_being_dealloced_not_returned_by_alloc) ;  /* 0x0000005000007944 */ /* 0x032fea0003c00000 */
[----:B------:R-:W-:Y:S05]  /*4ec0*/  BRA `(.L_x_91) ;  /* 0x0000000000087947 */ /* 0x000fea0003800000 */
.L_x_89:
[----:B------:R-:W-:Y:S02]  /*4ed0*/  MOV R2, 0x4ef0 ;  /* 0x00004ef000027802 */ /* 0x000fe40000000f00 */
[----:B-1--45:R-:W-:Y:S05]  /*4ee0*/  CALL.REL.NOINC `($__internal_2_$__cuda_sm10x_tcgen05_guardrail_trap_unallocated_columns_being_dealloced) ;  /* 0x00000050000c7944 */ /* 0x032fea0003c00000 */
.L_x_91:
[----:B------:R-:W-:Y:S01]  /*4ef0*/  NOP ;  /* 0x0000000000007918 */ /* 0x000fe20000000000 */
[----:B------:R-:W-:Y:S05]  /*4f00*/  EXIT ;  /* 0x000000000000794d */ /* 0x000fea0003800000 */
.L_x_63:
[----:B------:R-:W2:Y:S01]  /*4f10*/  LDCU UR5, c[0x0][0x384] ;  /* 0x00007080ff0577ac */ /* 0x000ea20008000800 */
[----:B------:R-:W-:Y:S02]  /*4f20*/  UISETP.NE.OR UP0, UPT, UR18, 0x3, !UP3 ;  /* 0x000000031200788c */ /* 0x000fe4000df05670 */
[----:B--2---:R-:W-:-:S07]  /*4f30*/  UIADD3 UR5, UPT, UPT, UR5, 0x3f, URZ ;  /* 0x0000003f05057890 */ /* 0x004fce000fffe0ff */
[----:B------:R-:W-:Y:S05]  /*4f40*/  BRA.U UP0, `(.L_x_92) ;  /* 0x0000001500647547 */ /* 0x000fea000b800000 */
[----:B------:R-:W-:Y:S01]  /*4f50*/  USHF.R.S32.HI UR4, URZ, 0x1f, UR5 ;  /* 0x0000001fff047899 */ /* 0x000fe20008011405 */
[----:B------:R-:W2:Y:S01]  /*4f60*/  S2UR UR8, SR_CgaCtaId ;  /* 0x00000000000879c3 */ /* 0x000ea20000008800 */
[----:B------:R-:W3:Y:S01]  /*4f70*/  LDCU UR45, c[0x0][0x370] ;  /* 0x00006e00ff2d77ac */ /* 0x000ee20008000800 */
[----:B------:R-:W-:Y:S02]  /*4f80*/  HFMA2 R10, -RZ, RZ, 0, 5.9604644775390625e-08 ;  /* 0x00000001ff0a7431 */ /* 0x000fe400000001ff */
[----:B------:R-:W-:Y:S01]  /*4f90*/  IMAD.MOV.U32 R9, RZ, RZ, RZ ;  /* 0x000000ffff097224 */ /* 0x000fe200078e00ff */
[----:B------:R-:W-:Y:S01]  /*4fa0*/  ULEA.HI UR4, UR4, UR5, URZ, 0x6 ;  /* 0x0000000504047291 */ /* 0x000fe2000f8f30ff */
[----:B------:R-:W4:Y:S02]  /*4fb0*/  LDCU.128 UR40, c[0x0][0xb10] ;  /* 0x00016200ff2877ac */ /* 0x000f240008000c00 */
[----:B------:R-:W1:Y:S01]  /*4fc0*/  LDC.64 R14, c[0x0][0x348] ;  /* 0x0000d200ff0e7b82 */ /* 0x000e620000000a00 */
[----:B------:R-:W-:Y:S01]  /*4fd0*/  USHF.R.S32.HI UR33, URZ, 0x6, UR4 ;  /* 0x00000006ff217899 */ /* 0x000fe20008011404 */
[----:B------:R-:W4:Y:S05]  /*4fe0*/  LDCU UR44, c[0x0][0x374] ;  /* 0x00006e80ff2c77ac */ /* 0x000f2a0008000800 */
[----:B------:R-:W-:Y:S01]  /*4ff0*/  IMAD.U32 R2, RZ, RZ, UR33 ;  /* 0x00000021ff027e24 */ /* 0x000fe2000f8e00ff */
[----:B------:R-:W3:Y:S04]  /*5000*/  LDCU.64 UR4, c[0x0][0x888] ;  /* 0x00011100ff0477ac */ /* 0x000ee80008000a00 */
[----:B------:R-:W-:Y:S01]  /*5010*/  IABS R0, R2 ;  /* 0x0000000200007213 */ /* 0x000fe20000000000 */
[----:B------:R-:W2:Y:S03]  /*5020*/  LDCU.64 UR34, c[0x0][0x890] ;  /* 0x00011200ff2277ac */ /* 0x000ea60008000a00 */
[----:B------:R-:W-:Y:S01]  /*5030*/  R2UR UR32, R0 ;  /* 0x00000000002072ca */ /* 0x000fe200000e0000 */
[----:B------:R-:W1:Y:S01]  /*5040*/  LDCU UR30, c[0x0][0xb0c] ;  /* 0x00016180ff1e77ac */ /* 0x000e620008000800 */
[----:B------:R-:W1:Y:S01]  /*5050*/  LDCU UR54, c[0x0][0xb20] ;  /* 0x00016400ff3677ac */ /* 0x000e620008000800 */
[----:B------:R-:W1:Y:S10]  /*5060*/  LDCU UR38, c[0x0][0x388] ;  /* 0x00007100ff2677ac */ /* 0x000e740008000800 */
[----:B------:R-:W1:Y:S01]  /*5070*/  I2F.RP R0, UR32 ;  /* 0x0000002000007d06 */ /* 0x000e620008209400 */
[----:B---3--:R-:W-:Y:S01]  /*5080*/  UISETP.NE.U32.AND UP0, UPT, UR4, URZ, UPT ;  /* 0x000000ff0400728c */ /* 0x008fe2000bf05070 */
[----:B------:R-:W3:Y:S03]  /*5090*/  LDCU UR4, c[0x0][0xb30] ;  /* 0x00016600ff0477ac */ /* 0x000ee60008000800 */
[----:B------:R-:W-:Y:S01]  /*50a0*/  UISETP.NE.AND.EX UP0, UPT, UR5, URZ, UPT, UP0 ;  /* 0x000000ff0500728c */ /* 0x000fe2000bf05300 */
[----:B------:R-:W-:Y:S01]  /*50b0*/  UMOV UR31, 0x400 ;  /* 0x00000400001f7882 */ /* 0x000fe20000000000 */
[----:B----4-:R-:W-:-:S02]  /*50c0*/  UIMAD.WIDE.U32 UR10, UR44, UR43, URZ ;  /* 0x0000002b2c0a72a5 */ /* 0x010fc4000f8e00ff */
[----:B--2---:R-:W-:Y:S02]  /*50d0*/  ULEA UR31, UR8, UR31, 0x18 ;  /* 0x0000001f081f7291 */ /* 0x004fe4000f8ec0ff */
[----:B------:R-:W-:Y:S01]  /*50e0*/  UIMAD.WIDE.U32 UR8, UR45, UR40, URZ ;  /* 0x000000282d0872a5 */ /* 0x000fe2000f8e00ff */
[----:B-1----:R-:W1:Y:S01]  /*50f0*/  MUFU.RCP R0, R0 ;  /* 0x0000000000007308 */ /* 0x002e620000001000 */
[----:B------:R-:W-:Y:S01]  /*5100*/  UMOV UR6, URZ ;  /* 0x000000ff00067c82 */ /* 0x000fe20008000000 */
[----:B------:R-:W-:Y:S02]  /*5110*/  UP2UR UR52, UPR, URZ, 0x1 ;  /* 0x00000001ff347883 */ /* 0x000fe40008000000 */
[----:B------:R-:W-:Y:S02]  /*5120*/  UISETP.NE.AND UP0, UPT, UR39, 0x1, UPT ;  /* 0x000000012700788c */ /* 0x000fe4000bf05270 */
[----:B------:R-:W-:Y:S02]  /*5130*/  UISETP.NE.U32.AND UP0, UPT, UR34, URZ, UPT ;  /* 0x000000ff2200728c */ /* 0x000fe4000bf05070 */
[----:B------:R-:W-:-:S02]  /*5140*/  UIADD3 UR46, UPT, UPT, UR31, 0x158, URZ ;  /* 0x000001581f2e7890 */ /* 0x000fc4000fffe0ff */
[----:B------:R-:W-:Y:S01]  /*5150*/  UISETP.GE.AND UP3, UPT, UR39, 0x1, UPT ;  /* 0x000000012700788c */ /* 0x000fe2000bf66270 */
[----:B------:R-:W-:Y:S01]  /*5160*/  UMOV UR50, UR9 ;  /* 0x0000000900327c82 */ /* 0x000fe20008000000 */
[----:B------:R-:W-:Y:S01]  /*5170*/  UMOV UR48, UR11 ;  /* 0x0000000b00307c82 */ /* 0x000fe20008000000 */
[----:B------:R-:W-:Y:S02]  /*5180*/  UISETP.NE.AND UP3, UPT, UR30, 0x1, UPT ;  /* 0x000000011e00788c */ /* 0x000fe4000bf65270 */
[----:B------:R-:W-:Y:S01]  /*5190*/  UISETP.NE.AND.EX UP5, UPT, UR35, URZ, UPT, UP0 ;  /* 0x000000ff2300728c */ /* 0x000fe2000bfa5300 */
[----:B-1----:R-:W-:Y:S01]  /*51a0*/  VIADD R0, R0, 0xffffffe ;  /* 0x0ffffffe00007836 */ /* 0x002fe20000000000 */
[----:B------:R-:W-:Y:S01]  /*51b0*/  UMOV UR25, URZ ;  /* 0x000000ff00197c82 */ /* 0x000fe20008000000 */
[----:B------:R-:W-:Y:S01]  /*51c0*/  UPLOP3.LUT UP2, UPT, UPT, UPT, UPT, 0x40, 0x4 ;  /* 0x000000000004789c */ /* 0x000fe20003f4e870 */
[----:B------:R-:W1:Y:S03]  /*51d0*/  LDCU.64 UR22, c[0x0][0xb28] ;  /* 0x00016500ff1677ac */ /* 0x000e660008000a00 */
[----:B------:R-:W2:Y:S01]  /*51e0*/  F2I.FTZ.U32.TRUNC.NTZ R0, R0 ;  /* 0x0000000000007305 */ /* 0x000ea2000021f000 */
[----:B------:R-:W-:-:S02]  /*51f0*/  UPRMT UR46, URZ, 0x654, UR46 ;  /* 0x00000654ff2e7896 */ /* 0x000fc4000800002e */
[----:B------:R-:W-:Y:S02]  /*5200*/  USHF.R.U32.HI UR50, URZ, UR41, UR50 ;  /* 0x00000029ff327299 */ /* 0x000fe40008011632 */
[----:B------:R-:W-:Y:S02]  /*5210*/  USHF.R.U32.HI UR48, URZ, UR54, UR48 ;  /* 0x00000036ff307299 */ /* 0x000fe40008011630 */
[----:B------:R-:W-:Y:S02]  /*5220*/  UISETP.NE.AND UP3, UPT, UR42, 0x1, UPT ;  /* 0x000000012a00788c */ /* 0x000fe4000bf65270 */
[----:B---3--:R-:W-:Y:S02]  /*5230*/  UISETP.NE.AND UP4, UPT, UR4, 0x1, UPT ;  /* 0x000000010400788c */ /* 0x008fe4000bf85270 */
[----:B------:R-:W-:Y:S02]  /*5240*/  UISETP.NE.AND UP0, UPT, UR38, URZ, UPT ;  /* 0x000000ff2600728c */ /* 0x000fe4000bf05270 */
[----:B------:R-:W-:Y:S01]  /*5250*/  UISETP.NE.AND UP6, UPT, UR33, URZ, UPT ;  /* 0x000000ff2100728c */ /* 0x000fe2000bfc5270 */
[----:B--2---:R-:W-:-:S02]  /*5260*/  R2UR UR7, R0 ;  /* 0x00000000000772ca */ /* 0x004fc400000e0000 */
[----:B------:R-:W-:Y:S02]  /*5270*/  IABS R0, R2 ;  /* 0x0000000200007213 */ /* 0x000fe40000000000 */
[----:B------:R-:W-:-:S03]  /*5280*/  MOV R2, 0x1000 ;  /* 0x0000100000027802 */ /* 0x000fc60000000f00 */
[----:B------:R-:W-:-:S05]  /*5290*/  IMAD.MOV R0, RZ, RZ, -R0 ;  /* 0x000000ffff007224 */ /* 0x000fca00078e0a00 */
[----:B------:R-:W-:Y:S01]  /*52a0*/  R2UR UR51, R0 ;  /* 0x00000000003372ca */ /* 0x000fe200000e0000 */
[----:B------:R-:W-:-:S04]  /*52b0*/  UIADD3 UR5, UPT, UPT, URZ, -UR7, URZ ;  /* 0x80000007ff057290 */ /* 0x000fc8000fffe0ff */
[----:B------:R-:W-:-:S04]  /*52c0*/  UIMAD UR5, UR5, UR32, URZ ;  /* 0x00000020050572a4 */ /* 0x000fc8000f8e02ff */
[----:B------:R-:W-:-:S07]  /*52d0*/  UIMAD.WIDE.U32 UR6, UR7, UR5, UR6 ;  /* 0x00000005070672a5 */ /* 0x000fce000f8e0006 */
[----:B-1----:R-:W-:-:S05]  /*52e0*/  UMOV UR47, UR7 ;  /* 0x00000007002f7c82 */ /* 0x002fca0008000000 */
.L_x_101:
[----:B------:R-:W-:Y:S04]  /*52f0*/  SHF.L.U32 R3, R9, 0x1f, RZ ;  /* 0x0000001f09037819 */ /* 0x000fe800000006ff */
[----:B------:R-:W1:Y:S02]  /*5300*/  SYNCS.PHASECHK.TRANS64.TRYWAIT P0, [UR31+0x150], R3 ;  /* 0x00015003ff0075a7 */ /* 0x000e64000800111f */
[----:B-12---:R-:W-:Y:S05]  /*5310*/  @!P0 BRA `(.L_x_93) ;  /* 0x0000004800048947 */ /* 0x006fea0003800000 */
.L_x_192:
[----:B------:R-:W2:Y:S01]  /*5320*/  LDS.128 R4, [UR31+0x190] ;  /* 0x0001901fff047984 */ /* 0x000ea20008000c00 */
[----:B------:R-:W-:Y:S01]  /*5330*/  UISETP.GE.AND UP0, UPT, UR39, 0x1, UPT ;  /* 0x000000012700788c */ /* 0x000fe2000bf06270 */
[----:B------:R-:W-:Y:S01]  /*5340*/  @!PT LDS RZ, [RZ] ;  /* 0x00000000fffff984 */ /* 0x000fe20000000800 */
[----:B------:R-:W-:Y:S01]  /*5350*/  @!PT LDS RZ, [RZ] ;  /* 0x00000000fffff984 */ /* 0x000fe20000000800 */
[----:B------:R-:W-:Y:S01]  /*5360*/  @!PT LDS RZ, [RZ] ;  /* 0x00000000fffff984 */ /* 0x000fe20000000800 */
[----:B------:R-:W-:Y:S01]  /*5370*/  @!PT LDS RZ, [RZ] ;  /* 0x00000000fffff984 */ /* 0x000fe20000000800 */
[----:B------:R3:W-:Y:S06]  /*5380*/  MEMBAR.ALL.CTA ;  /* 0x0000000000007992 */ /* 0x0007ec0000008000 */
[----:B---3--:R-:W3:Y:S02]  /*5390*/  FENCE.VIEW.ASYNC.S ;  /* 0x00000000000073c6 */ /* 0x008ee40000000000 */
[----:B---3--:R-:W-:Y:S01]  /*53a0*/  SYNCS.ARRIVE.TRANS64.RED.A1T0 RZ, [UR46], RZ ;  /* 0x000000ffffff79a7 */ /* 0x008fe2000810042e */
[----:B--2---:R-:W-:Y:S11]  /*53b0*/  LOP3.LUT P0, RZ, R6, 0x1, RZ, 0xc0, !PT ;  /* 0x0000000106ff7812 */ /* 0x004ff6000780c0ff */
[----:B------:R-:W-:Y:S02]  /*53c0*/  @!UPT UIADD3 URZ, UPT, UPT, URZ, URZ, URZ ;  /* 0x000000fffffff290 */ /* 0x000fe4000fffe0ff */
[----:B------:R-:W-:Y:S01]  /*53d0*/  VOTEU.ANY UP3, P0 ;  /* 0x0000000000ff7886 */ /* 0x000fe20000060100 */
[----:B------:R-:W-:Y:S11]  /*53e0*/  PLOP3.LUT P0, PT, PT, PT, UP3, 0x80, 0x8 ;  /* 0x000000000008781c */ /* 0x000ff60003f0f038 */
[----:B------:R-:W-:Y:S02]  /*53f0*/  @!UPT UIADD3 URZ, UPT, UPT, URZ, URZ, URZ ;  /* 0x000000fffffff290 */ /* 0x000fe4000fffe0ff */
[----:B-1----:R-:W-:Y:S02]  /*5400*/  @P0 MOV R3, R4 ;  /* 0x0000000400030202 */ /* 0x002fe40000000f00 */
[----:B------:R-:W-:Y:S02]  /*5410*/  @P0 LOP3.LUT R0, R5, 0xffff, RZ, 0xc0, !PT ;  /* 0x0000ffff05000812 */ /* 0x000fe400078ec0ff */
[----:B------:R-:W-:Y:S02]  /*5420*/  @P0 R2UR UR5, R3 ;  /* 0x00000000030502ca */ /* 0x000fe400000e0000 */
[----:B------:R-:W-:Y:S11]  /*5430*/  @P0 R2UR UR4, R0 ;  /* 0x00000000000402ca */ /* 0x000ff600000e0000 */
[----:B------:R-:W-:Y:S02]  /*5440*/  @UP3 UMOV UR15, UR5 ;  /* 0x00000005000f3c82 */ /* 0x000fe40008000000 */
[----:B------:R-:W-:Y:S01]  /*5450*/  @UP3 UMOV UR14, UR4 ;  /* 0x00000004000e3c82 */ /* 0x000fe20008000000 */
[----:B------:R-:W-:Y:S05]  /*5460*/  BRA.U !UP0, `(.L_x_94) ;  /* 0x0000000108c07547 */ /* 0x000fea000b800000 */
[----:B------:R-:W-:Y:S02]  /*5470*/  UP2UR UR18, UPR, URZ, 0x4 ;  /* 0x00000004ff127883 */ /* 0x000fe40008000000 */
[----:B------:R-:W-:Y:S02]  /*5480*/  UISETP.NE.AND UP2, UPT, UR42, 0x1, UPT ;  /* 0x000000012a00788c */ /* 0x000fe4000bf45270 */
[----:B------:R-:W-:Y:S02]  /*5490*/  UIMAD.WIDE.U32 UR6, UR14, UR43, URZ ;  /* 0x0000002b0e0672a5 */ /* 0x000fe4000f8e00ff */
[----:B------:R-:W-:Y:S02]  /*54a0*/  UIMAD.WIDE.U32 UR10, UR15, UR40, URZ ;  /* 0x000000280f0a72a5 */ /* 0x000fe4000f8e00ff */
[----:B------:R-:W-:Y:S02]  /*54b0*/  USEL UR4, UR44, UR48, !UP2 ;  /* 0x000000302c047287 */ /* 0x000fe4000d000000 */
[----:B------:R-:W-:Y:S02]  /*54c0*/  UISETP.NE.AND UP0, UPT, UR30, 0x1, UPT ;  /* 0x000000011e00788c */ /* 0x000fe4000bf05270 */
[----:B------:R-:W-:Y:S02]  /*54d0*/  UP2UR UR20, UPR, URZ, 0x2 ;  /* 0x00000002ff147883 */ /* 0x000fe40008000000 */
[----:B------:R-:W-:Y:S02]  /*54e0*/  UISETP.NE.AND UP1, UPT, UR39, 0x1, UPT ;  /* 0x000000012700788c */ /* 0x000fe4000bf25270 */
[----:B------:R-:W-:Y:S02]  /*54f0*/  UIMAD.WIDE.U32 UR12, UR4, UR22, URZ ;  /* 0x00000016040c72a5 */ /* 0x000fe4000f8e00ff */
[----:B------:R-:W-:Y:S01]  /*5500*/  USEL UR9, UR45, UR50, !UP0 ;  /* 0x000000322d097287 */ /* 0x000fe2000c000000 */
[----:B------:R-:W-:Y:S01]  /*5510*/  UMOV UR6, UR7 ;  /* 0x0000000700067c82 */ /* 0x000fe20008000000 */
[----:B------:R-:W-:Y:S01]  /*5520*/  UMOV UR5, UR11 ;  /* 0x0000000b00057c82 */ /* 0x000fe20008000000 */
[----:B------:R-:W-:Y:S02]  /*5530*/  USHF.R.U32.HI UR7, URZ, UR54, UR6 ;  /* 0x00000036ff077299 */ /* 0x000fe40008011606 */
[----:B------:R-:W-:Y:S02]  /*5540*/  USHF.R.U32.HI UR6, URZ, UR41, UR5 ;  /* 0x00000029ff067299 */ /* 0x000fe40008011605 */
[----:B------:R-:W-:Y:S02]  /*5550*/  UIMAD.WIDE.U32 UR16, UR9, UR22, URZ ;  /* 0x00000016091072a5 */ /* 0x000fe4000f8e00ff */
[----:B------:R-:W-:Y:S02]  /*5560*/  USEL UR8, UR14, UR7, !UP2 ;  /* 0x000000070e087287 */ /* 0x000fe4000d000000 */
[----:B------:R-:W-:Y:S02]  /*5570*/  UISETP.NE.AND UP2, UPT, UR18, URZ, UPT ;  /* 0x000000ff1200728c */ /* 0x000fe4000bf45270 */
[----:B------:R-:W-:Y:S01]  /*5580*/  UIMAD.WIDE.U32 UR10, UR8, UR22, URZ ;  /* 0x00000016080a72a5 */ /* 0x000fe2000f8e00ff */
[----:B------:R-:W-:Y:S02]  /*5590*/  UMOV UR5, UR13 ;  /* 0x0000000d00057c82 */ /* 0x000fe40008000000 */
[----:B------:R-:W-:Y:S03]  /*55a0*/  @UP1 USHF.R.U32.HI UR4, URZ, UR23, UR5 ;  /* 0x00000017ff041299 */ /* 0x000fe60008011605 */
[----:B------:R-:W-:Y:S01]  /*55b0*/  UMOV UR5, UR17 ;  /* 0x0000001100057c82 */ /* 0x000fe20008000000 */
[----:B------:R-:W-:Y:S02]  /*55c0*/  UIMAD UR4, UR39, UR4, URZ ;  /* 0x00000004270472a4 */ /* 0x000fe4000f8e02ff */
[----:B------:R-:W-:Y:S02]  /*55d0*/  @UP1 USHF.R.U32.HI UR9, URZ, UR23, UR5 ;  /* 0x00000017ff091299 */ /* 0x000fe40008011605 */
[----:B------:R-:W-:Y:S02]  /*55e0*/  USEL UR5, UR15, UR6, !UP0 ;  /* 0x000000060f057287 */ /* 0x000fe4000c000000 */
[----:B------:R-:W-:Y:S02]  /*55f0*/  UIMAD UR6, UR39, UR9, URZ ;  /* 0x00000009270672a4 */ /* 0x000fe4000f8e02ff */
[----:B------:R-:W-:Y:S03]  /*5600*/  UISETP.GE.AND UP0, UPT, UR8, UR4, UPT ;  /* 0x000000040800728c */ /* 0x000fe6000bf06270 */
[----:B------:R-:W-:Y:S01]  /*5610*/  UMOV UR4, UR11 ;  /* 0x0000000b00047c82 */ /* 0x000fe20008000000 */
[----:B------:R-:W-:Y:S02]  /*5620*/  UISETP.GE.OR UP0, UPT, UR5, UR6, UP0 ;  /* 0x000000060500728c */ /* 0x000fe40008706670 */
[----:B------:R-:W-:Y:S02]  /*5630*/  USHF.R.U32.HI UR4, URZ, UR23, UR4 ;  /* 0x00000017ff047299 */ /* 0x000fe40008011604 */
[----:B------:R-:W-:Y:S02]  /*5640*/  UIMAD.WIDE.U32 UR6, UR5, UR22, URZ ;  /* 0x00000016050672a5 */ /* 0x000fe4000f8e00ff */
[----:B------:R-:W-:Y:S04]  /*5650*/  USEL UR10, UR8, UR4, !UP1 ;  /* 0x00000004080a7287 */ /* 0x000fe8000c800000 */
[----:B------:R-:W-:Y:S01]  /*5660*/  UIADD3 UR11, UPT, UPT, -UR10, URZ, URZ ;  /* 0x000000ff0a0b7290 */ /* 0x000fe2000fffe1ff */
[----:B------:R-:W-:Y:S01]  /*5670*/  @!UP0 UMOV UR4, UR7 ;  /* 0x0000000700048c82 */ /* 0x000fe20008000000 */
[----:B------:R-:W-:Y:S02]  /*5680*/  UIADD3 UR7, UPT, UPT, -UR8, URZ, URZ ;  /* 0x000000ff08077290 */ /* 0x000fe4000fffe1ff */
[----:B------:R-:W-:Y:S02]  /*5690*/  @!UP0 USHF.R.U32.HI UR4, URZ, UR23, UR4 ;  /* 0x00000017ff048299 */ /* 0x000fe40008011604 */
[----:B------:R-:W-:Y:S02]  /*56a0*/  UIMAD UR6, UR39, UR11, UR8 ;  /* 0x0000000b270672a4 */ /* 0x000fe4000f8e0208 */
[----:B------:R-:W-:Y:S02]  /*56b0*/  @!UP0 USEL UR4, UR5, UR4, !UP1 ;  /* 0x0000000405048287 */ /* 0x000fe4000c800000 */
[----:B------:R-:W-:Y:S02]  /*56c0*/  UISETP.NE.AND UP1, UPT, UR20, URZ, UPT ;  /* 0x000000ff1400728c */ /* 0x000fe4000bf25270 */
[----:B------:R-:W-:Y:S02]  /*56d0*/  @!UP0 UIMAD UR6, UR9, UR6, UR4 ;  /* 0x00000006090682a4 */ /* 0x000fe4000f8e0204 */
[----:B------:R-:W-:Y:S02]  /*56e0*/  @!UP0 UIADD3 UR9, UPT, UPT, UR10, -UR4, URZ ;  /* 0x800000040a098290 */ /* 0x000fe4000fffe0ff */
[----:B------:R-:W-:Y:S02]  /*56f0*/  UIADD3 UR4, UPT, UPT, -UR5, URZ, URZ ;  /* 0x000000ff05047290 */ /* 0x000fe4000fffe1ff */
[----:B------:R-:W-:Y:S03]  /*5700*/  @!UP0 UIMAD UR8, UR9, UR39, UR5 ;  /* 0x00000027090882a4 */ /* 0x000fe6000f8e0205 */
[----:B------:R-:W-:Y:S01]  /*5710*/  @!UP0 UMOV UR5, UR6 ;  /* 0x0000000600058c82 */ /* 0x000fe20008000000 */
[----:B------:R-:W-:Y:S02]  /*5720*/  UIMAD UR6, UR30, UR4, UR15 ;  /* 0x000000041e0672a4 */ /* 0x000fe4000f8e020f */
[----:B------:R-:W-:Y:S02]  /*5730*/  UIMAD UR4, UR42, UR7, UR14 ;  /* 0x000000072a0472a4 */ /* 0x000fe4000f8e020e */
[----:B------:R-:W-:Y:S02]  /*5740*/  UIMAD UR15, UR5, UR30, UR6 ;  /* 0x0000001e050f72a4 */ /* 0x000fe4000f8e0206 */
[----:B------:R-:W-:Y:S11]  /*5750*/  UIMAD UR14, UR8, UR42, UR4 ;  /* 0x0000002a080e72a4 */ /* 0x000ff6000f8e0204 */
[----:B------:R-:W-:Y:S01]  /*5760*/  @!UPT UIADD3 URZ, UPT, UPT, URZ, URZ, URZ ;  /* 0x000000fffffff290 */ /* 0x000fe2000fffe0ff */
.L_x_94:
[----:B------:R-:W1:Y:S01]  /*5770*/  @!UP4 LDCU.128 UR8, c[0x0][0xb10] ;  /* 0x00016200ff08c7ac */ /* 0x000e620008000c00 */
[----:B------:R-:W-:Y:S04]  /*5780*/  MOV R0, UR19 ;  /* 0x0000001300007c02 */ /* 0x000fe80008000f00 */
[----:B------:R-:W-:Y:S01]  /*5790*/  IABS R0, R0 ;  /* 0x0000000000007213 */ /* 0x000fe20000000000 */
[----:B------:R-:W2:Y:S01]  /*57a0*/  @!UP4 LDCU UR5, c[0x0][0xb0c] ;  /* 0x00016180ff05c7ac */ /* 0x000ea20008000800 */
[----:B-1----:R-:W-:Y:S07]  /*57b0*/  UIMAD.WIDE.U32 UR6, UR15, UR8, URZ ;  /* 0x000000080f0672a5 */ /* 0x002fee000f8e00ff */
[----:B------:R-:W-:Y:S01]  /*57c0*/  @!UP4 UMOV UR4, UR7 ;  /* 0x000000070004cc82 */ /* 0x000fe20008000000 */
[----:B--2---:R-:W-:Y:S02]  /*57d0*/  @!UP4 UISETP.NE.AND UP0, UPT, UR5, 0x1, UPT ;  /* 0x000000010500c88c */ /* 0x004fe4000bf05270 */
[----:B------:R-:W-:Y:S02]  /*57e0*/  @!UP4 USHF.R.U32.HI UR4, URZ, UR9, UR4 ;  /* 0x00000009ff04c299 */ /* 0x000fe40008011604 */
[----:B------:R-:W-:Y:S02]  /*57f0*/  UIMAD.WIDE.U32 UR6, UR14, UR11, URZ ;  /* 0x0000000b0e0672a5 */ /* 0x000fe4000f8e00ff */
[----:B------:R-:W-:Y:S02]  /*5800*/  @!UP4 USEL UR8, UR15, UR4, !UP0 ;  /* 0x000000040f08c287 */ /* 0x000fe4000c000000 */
[----:B------:R-:W-:Y:S03]  /*5810*/  @!UP4 UISETP.NE.AND UP0, UPT, UR10, 0x1, UPT ;  /* 0x000000010a00c88c */ /* 0x000fe6000bf05270 */
[----:B------:R-:W-:Y:S02]  /*5820*/  @!UP4 UMOV UR6, UR7 ;  /* 0x000000070006cc82 */ /* 0x000fe40008000000 */
[----:B------:R-:W1:Y:S02]  /*5830*/  @!UP4 LDCU UR4, c[0x0][0xb20] ;  /* 0x00016400ff04c7ac */ /* 0x000e640008000800 */
[----:B-1----:R-:W-:Y:S04]  /*5840*/  @!UP4 USHF.R.U32.HI UR6, URZ, UR4, UR6 ;  /* 0x00000004ff06c299 */ /* 0x002fe80008011606 */
[----:B------:R-:W-:Y:S04]  /*5850*/  @!UP4 USEL UR6, UR14, UR6, !UP0 ;  /* 0x000000060e06c287 */ /* 0x000fe8000c000000 */
[----:B------:R-:W-:Y:S02]  /*5860*/  @!UP4 UIADD3 UR4, UPT, UPT, -UR8, UR6, URZ ;  /* 0x000000060804c290 */ /* 0x000fe4000fffe1ff */
[----:B------:R-:W-:Y:S02]  /*5870*/  @!UP4 UIADD3 UR6, UPT, UPT, UR8, -UR6, URZ ;  /* 0x800000060806c290 */ /* 0x000fe4000fffe0ff */
[----:B------:R-:W-:Y:S02]  /*5880*/  @!UP4 UIMAD UR15, UR4, UR5, UR15 ;  /* 0x00000005040fc2a4 */ /* 0x000fe4000f8e020f */
[----:B------:R-:W-:Y:S01]  /*5890*/  @!UP4 UIMAD UR14, UR6, UR10, UR14 ;  /* 0x0000000a060ec2a4 */ /* 0x000fe2000f8e020e */
[----:B------:R-:W-:Y:S11]  /*58a0*/  BRA.U UP2, `(.L_x_95) ;  /* 0x0000000102107547 */ /* 0x000ff6000b800000 */
[----:B------:R-:W-:Y:S04]  /*58b0*/  MOV R8, UR53 ;  /* 0x0000003500087c02 */ /* 0x000fe80008000f00 */
[----:B------:R-:W-:Y:S04]  /*58c0*/  SHF.L.U32 R8, R8, 0x1f, RZ ;  /* 0x0000001f08087819 */ /* 0x000fe800000006ff */
[----:B------:R-:W1:Y:S02]  /*58d0*/  SYNCS.PHASECHK.TRANS64.TRYWAIT P1, [UR31+0x148], R8 ;  /* 0x00014808ff0075a7 */ /* 0x000e64000802111f */
[----:B-1----:R-:W-:Y:S05]  /*58e0*/  @!P1 BRA `(.L_x_96) ;  /* 0x0000004000a89947 */ /* 0x002fea0003800000 */
.L_x_95:
[----:B------:R-:W-:Y:S01]  /*58f0*/  UISETP.NE.AND UP2, UPT, UR38, URZ, UPT ;  /* 0x000000ff2600728c */ /* 0x000fe2000bf45270 */
[----:B------:R-:W-:Y:S01]  /*5900*/  R2UR UR4, R0 ;  /* 0x00000000000472ca */ /* 0x000fe200000e0000 */
[----:B------:R-:W-:Y:S01]  /*5910*/  USHF.L.U32 UR27, UR21, 0x6, URZ ;  /* 0x00000006151b7899 */ /* 0x000fe200080006ff */
[----:B-1----:R-:W-:Y:S05]  /*5920*/  IMAD.U32 R8, RZ, RZ, UR38 ;  /* 0x00000026ff087e24 */ /* 0x002fea000f8e00ff */
[----:B------:R-:W-:Y:S04]  /*5930*/  IABS R8, R8 ;  /* 0x0000000800087213 */ /* 0x000fe80000000000 */
[----:B------:R-:W1:Y:S02]  /*5940*/  I2F.RP R12, R8 ;  /* 0x00000008000c7306 */ /* 0x000e640000209400 */
[----:B------:R-:W-:Y:S07]  /*5950*/  UIMAD.WIDE.U32 UR6, UR47, UR4, URZ ;  /* 0x000000042f0672a5 */ /* 0x000fee000f8e00ff */
[----:B------:R-:W-:Y:S02]  /*5960*/  UMOV UR28, UR7 ;  /* 0x00000007001c7c82 */ /* 0x000fe40008000000 */
[----:B------:R-:W-:Y:S04]  /*5970*/  UIMAD UR4, UR28, UR51, UR4 ;  /* 0x000000331c0472a4 */ /* 0x000fe8000f8e0204 */
[----:B------:R-:W-:Y:S01]  /*5980*/  UISETP.GT.U32.AND UP0, UPT, UR32, UR4, UPT ;  /* 0x000000042000728c */ /* 0x000fe2000bf04070 */
[----:B-1----:R-:W1:Y:S10]  /*5990*/  MUFU.RCP R12, R12 ;  /* 0x0000000c000c7308 */ /* 0x002e740000001000 */
[----:B------:R-:W-:Y:S02]  /*59a0*/  @!UP0 UIADD3 UR4, UPT, UPT, UR4, -UR32, URZ ;  /* 0x8000002004048290 */ /* 0x000fe4000fffe0ff */
[----:B------:R-:W-:Y:S02]  /*59b0*/  @!UP0 UIADD3 UR28, UPT, UPT, UR28, 0x1, URZ ;  /* 0x000000011c1c8890 */ /* 0x000fe4000fffe0ff */
[----:B------:R-:W-:Y:S02]  /*59c0*/  UISETP.GE.U32.AND UP0, UPT, UR4, UR32, UPT ;  /* 0x000000200400728c */ /* 0x000fe4000bf06070 */
[----:B------:R-:W-:Y:S01]  /*59d0*/  ULOP3.LUT UR4, UR19, UR33, URZ, 0x3c, !UPT ;  /* 0x0000002113047292 */ /* 0x000fe2000f8e3cff */
[----:B-1----:R-:W-:Y:S04]  /*59e0*/  VIADD R12, R12, 0xffffffe ;  /* 0x0ffffffe0c0c7836 */ /* 0x002fe80000000000 */
[----:B------:R1:W2:Y:S04]  /*59f0*/  F2I.FTZ.U32.TRUNC.NTZ R13, R12 ;  /* 0x0000000c000d7305 */ /* 0x0002a8000021f000 */
[----:B------:R-:W-:Y:S02]  /*5a00*/  @UP0 UIADD3 UR28, UPT, UPT, UR28, 0x1, URZ ;  /* 0x000000011c1c0890 */ /* 0x000fe4000fffe0ff */
[----:B------:R-:W-:Y:S01]  /*5a10*/  UISETP.GE.AND UP0, UPT, UR4, URZ, UPT ;  /* 0x000000ff0400728c */ /* 0x000fe2000bf06270 */
[----:B-1----:R-:W-:Y:S01]  /*5a20*/  HFMA2 R12, -RZ, RZ, 0, 0 ;  /* 0x00000000ff0c7431 */ /* 0x002fe200000001ff */
[----:B--2---:R-:W-:Y:S09]  /*5a30*/  IADD3 R3, PT, PT, RZ, -R13, RZ ;  /* 0x8000000dff037210 */ /* 0x004ff20007ffe0ff */
[----:B------:R-:W-:Y:S02]  /*5a40*/  @!UP0 UIADD3 UR28, UPT, UPT, -UR28, URZ, URZ ;  /* 0x000000ff1c1c8290 */ /* 0x000fe4000fffe1ff */
[----:B------:R-:W-:Y:S01]  /*5a50*/  @!UP6 ULOP3.LUT UR28, URZ, UR33, URZ, 0x33, !UPT ;  /* 0x00000021ff1ce292 */ /* 0x000fe2000f8e33ff */
[----:B------:R-:W-:Y:S03]  /*5a60*/  IMAD R3, R3, R8, RZ ;  /* 0x0000000803037224 */ /* 0x000fe600078e02ff */
[----:B------:R-:W-:Y:S02]  /*5a70*/  ULOP3.LUT UR4, UR28, UR38, URZ, 0x3c, !UPT ;  /* 0x000000261c047292 */ /* 0x000fe4000f8e3cff */
[----:B------:R-:W-:Y:S02]  /*5a80*/  IMAD.U32 R0, RZ, RZ, UR28 ;  /* 0x0000001cff007e24 */ /* 0x000fe4000f8e00ff */
[----:B------:R-:W-:Y:S01]  /*5a90*/  UISETP.GE.AND UP0, UPT, UR4, URZ, UPT ;  /* 0x000000ff0400728c */ /* 0x000fe2000bf06270 */
[----:B------:R-:W-:Y:S01]  /*5aa0*/  IMAD.HI.U32 R13, R13, R3, R12 ;  /* 0x000000030d0d7227 */ /* 0x000fe200078e000c */
[----:B------:R-:W-:Y:S02]  /*5ab0*/  UIADD3 UR4, UPT, UPT, -UR28, URZ, URZ ;  /* 0x000000ff1c047290 */ /* 0x000fe4000fffe1ff */
[----:B------:R-:W-:Y:S02]  /*5ac0*/  IABS R0, R0 ;  /* 0x0000000000007213 */ /* 0x000fe40000000000 */
[----:B------:R-:W-:Y:S03]  /*5ad0*/  UIMAD UR4, UR33, UR4, UR19 ;  /* 0x00000004210472a4 */ /* 0x000fe6000f8e0213 */
[----:B------:R-:W-:Y:S01]  /*5ae0*/  IMAD.HI.U32 R13, R13, R0, RZ ;  /* 0x000000000d0d7227 */ /* 0x000fe200078e00ff */
[----:B------:R-:W-:Y:S03]  /*5af0*/  USHF.L.U32 UR26, UR4, 0x6, URZ ;  /* 0x00000006041a7899 */ /* 0x000fe600080006ff */
[----:B------:R-:W-:Y:S04]  /*5b00*/  IMAD.MOV R3, RZ, RZ, -R13 ;  /* 0x000000ffff037224 */ /* 0x000fe800078e0a0d */
[C---:B------:R-:W-:Y:S05]  /*5b10*/  IMAD R0, R8.reuse, R3, R0 ;  /* 0x0000000308007224 */ /* 0x040fea00078e0200 */
[----:B------:R-:W-:Y:S11]  /*5b20*/  ISETP.GT.U32.AND P1, PT, R8, R0, PT ;  /* 0x000000000800720c */ /* 0x000ff60003f24070 */
[----:B------:R-:W-:Y:S02]  /*5b30*/  @!UPT UIADD3 URZ, UPT, UPT, URZ, URZ, URZ ;  /* 0x000000fffffff290 */ /* 0x000fe4000fffe0ff */
[-C--:B------:R-:W-:Y:S01]  /*5b40*/  @!P1 IADD3 R0, PT, PT, R0, -R8.reuse, RZ ;  /* 0x8000000800009210 */ /* 0x080fe20007ffe0ff */
[----:B------:R-:W-:Y:S01]  /*5b50*/  @!P1 VIADD R13, R13, 0x1 ;  /* 0x000000010d0d9836 */ /* 0x000fe20000000000 */
[----:B------:R-:W-:Y:S02]  /*5b60*/  ISETP.NE.U32.AND P1, PT, RZ, UR34, PT ;  /* 0x00000022ff007c0c */ /* 0x000fe4000bf25070 */
[----:B------:R-:W-:Y:S02]  /*5b70*/  ISETP.GE.U32.AND P2, PT, R0, R8, PT ;  /* 0x000000080000720c */ /* 0x000fe40003f46070 */
[----:B------:R-:W-:Y:S11]  /*5b80*/  ISETP.NE.AND.EX P1, PT, RZ, UR35, PT, P1 ;  /* 0x00000023ff007c0c */ /* 0x000ff6000bf25310 */
[----:B------:R-:W-:Y:S04]  /*5b90*/  @P2 IADD3 R13, PT, PT, R13, 0x1, RZ ;  /* 0x000000010d0d2810 */ /* 0x000fe80007ffe0ff */
[----:B------:R-:W-:Y:S11]  /*5ba0*/  R2UR UR29, R13 ;  /* 0x000000000d1d72ca */ /* 0x000ff600000e0000 */
[----:B------:R-:W-:Y:S02]  /*5bb0*/  @!UPT UIADD3 URZ, UPT, UPT, URZ, URZ, URZ ;  /* 0x000000fffffff290 */ /* 0x000fe4000fffe0ff */
[----:B------:R-:W-:Y:S02]  /*5bc0*/  @!UP0 UIADD3 UR29, UPT, UPT, -UR29, URZ, URZ ;  /* 0x000000ff1d1d8290 */ /* 0x000fe4000fffe1ff */
[----:B------:R-:W-:Y:S04]  /*5bd0*/  @!UP2 ULOP3.LUT UR29, URZ, UR38, URZ, 0x33, !UPT ;  /* 0x00000026ff1da292 */ /* 0x000fe8000f8e33ff */
[----:B------:R-:W-:Y:S04]  /*5be0*/  UIADD3 UR5, UPT, UPT, -UR29, URZ, URZ ;  /* 0x000000ff1d057290 */ /* 0x000fe8000fffe1ff */
[----:B------:R-:W-:Y:S01]  /*5bf0*/  UIMAD UR28, UR38, UR5, UR28 ;  /* 0x00000005261c72a4 */ /* 0x000fe2000f8e021c */
[----:B------:R-:W-:Y:S11]  /*5c00*/  BRA.U !UP5, `(.L_x_97) ;  /* 0x000000010d387547 */ /* 0x000ff6000b800000 */
[----:B------:R-:W-:Y:S01]  /*5c10*/  UISETP.NE.AND UP1, UPT, UR52, URZ, UPT ;  /* 0x000000ff3400728c */ /* 0x000fe2000bf25270 */
[----:B------:R-:W-:Y:S01]  /*5c20*/  IMAD.MOV.U32 R45, RZ, RZ, 0x1 ;  /* 0x00000001ff2d7424 */ /* 0x000fe200078e00ff */
[----:B------:R-:W1:Y:S01]  /*5c30*/  LDCU.64 UR8, c[0x0][0x358] ;  /* 0x00006b00ff0877ac */ /* 0x000e620008000a00 */
[----:B------:R-:W-:Y:S03]  /*5c40*/  MOV R0, 0x1 ;  /* 0x0000000100007802 */ /* 0x000fe60000000f00 */
[----:B------:R-:W-:Y:S05]  /*5c50*/  PLOP3.LUT P2, PT, PT, PT, UP1, 0x80, 0x8 ;  /* 0x000000000008781c */ /* 0x000fea0003f4f018 */
[----:B------:R-:W2:Y:S01]  /*5c60*/  @UP1 LDCU.64 UR4, c[0x0][0x888] ;  /* 0x00011100ff0417ac */ /* 0x000ea20008000a00 */
[----:B------:R-:W-:Y:S07]  /*5c70*/  @UP1 UIMAD UR6, UR49, UR34, URZ ;  /* 0x00000022310612a4 */ /* 0x000fee000f8e02ff */
[----:B------:R-:W-:Y:S01]  /*5c80*/  @!P2 PRMT R45, R0, 0x7610, R45 ;  /* 0x00007610002da816 */ /* 0x000fe2000000002d */
[----:B--2---:R-:W-:Y:S06]  /*5c90*/  @UP1 UIMAD.WIDE UR4, UR6, 0x4, UR4 ;  /* 0x00000004060418a5 */ /* 0x004fec000f8e0204 */
[----:B-----5:R-:W-:Y:S01]  /*5ca0*/  IMAD.U32 R26, RZ, RZ, UR4 ;  /* 0x00000004ff1a7e24 */ /* 0x020fe2000f8e00ff */
[----:B------:R-:W-:Y:S04]  /*5cb0*/  MOV R27, UR5 ;  /* 0x00000005001b7c02 */ /* 0x000fe80008000f00 */
[----:B------:R-:W2:Y:S01]  /*5cc0*/  @!UP1 LDCU UR4, c[0x0][0x880] ;  /* 0x00011000ff0497ac */ /* 0x000ea20008000800 */
[----:B-1----:R1:W5:Y:S02]  /*5cd0*/  @P2 LDG.E R26, desc[UR8][R26.64] ;  /* 0x000000081a1a2981 */ /* 0x002364000c1e1900 */
[----:B-12---:R-:W-:Y:S07]  /*5ce0*/  @!P2 IMAD.U32 R26, RZ, RZ, UR4 ;  /* 0x00000004ff1aae24 */ /* 0x006fee000f8e00ff */
.L_x_97:
[----:B-----5:R-:W-:Y:S01]  /*5cf0*/  @!P1 FSETP.EQ.AND P3, PT, R26, RZ, PT ;  /* 0x000000ff1a00920b */ /* 0x020fe20003f62000 */
[----:B------:R-:W-:Y:S01]  /*5d00*/  @!UPT UIADD3 URZ, UPT, UPT, URZ, URZ, URZ ;  /* 0x000000fffffff290 */ /* 0x000fe2000fffe0ff */
[----:B------:R-:W-:Y:S11]  /*5d10*/  @!P1 BRA `(.L_x_98) ;  /* 0x0000000000149947 */ /* 0x000ff60003800000 */
[----:B------:R-:W-:Y:S02]  /*5d20*/  LOP3.LUT P1, RZ, R45, 0xff, RZ, 0xc0, !PT ;  /* 0x000000ff2dff7812 */ /* 0x000fe4000782c0ff */
[----:B------:R-:W-:Y:S04]  /*5d30*/  PLOP3.LUT P3, PT, PT, PT, UP1, 0x80, 0x8 ;  /* 0x000000000008781c */ /* 0x000fe80003f6f018 */
[----:B------:R-:W-:Y:S07]  /*5d40*/  PLOP3.LUT P3, PT, P3, PT, PT, 0x8, 0x80 ;  /* 0x000000000080781c */ /* 0x000fee0001f6e170 */
[----:B------:R-:W-:Y:S11]  /*5d50*/  @P1 FSETP.EQ.AND P3, PT, R26, RZ, PT ;  /* 0x000000ff1a00120b */ /* 0x000ff60003f62000 */
[----:B------:R-:W-:Y:S02]  /*5d60*/  @!UPT UIADD3 URZ, UPT, UPT, URZ, URZ, URZ ;  /* 0x000000fffffff290 */ /* 0x000fe4000fffe0ff */
.L_x_98:
[----:B------:R-:W-:Y:S01]  /*5d70*/  ULEA UR4, UR25, UR31, 0x3 ;  /* 0x0000001f19047291 */ /* 0x000fe2000f8e18ff */
[----:B------:R-:W-:Y:S02]  /*5d80*/  SHF.L.U32 R3, R10, 0x1f, RZ ;  /* 0x0000001f0a037819 */ /* 0x000fe400000006ff */
[----:B------:R-:W-:Y:S04]  /*5d90*/  ELECT P2, URZ, PT ;  /* 0x0000000000ff782f */ /* 0x000fe80003840000 */
[----:B------:R-:W-:Y:S02]  /*5da0*/  PLOP3.LUT P2, PT, P3, P2, PT, 0xf2, 0x2f ;  /* 0x00000000002f781c */ /* 0x000fe40001f45e72 */
[----:B------:R-:W1:Y:S02]  /*5db0*/  SYNCS.PHASECHK.TRANS64.TRYWAIT P1, [UR4+0x128], R3 ;  /* 0x00012803ff0075a7 */ /* 0x000e640008021104 */
[----:B-1----:R-:W-:Y:S09]  /*5dc0*/  @!P1 BRA `(.L_x_99) ;  /* 0x0000003c00889947 */ /* 0x002ff20003800000 */
.L_x_195:
[----:B------:R-:W2:Y:S01]  /*5dd0*/  S2UR UR19, SR_CgaCtaId ;  /* 0x00000000001379c3 */ /* 0x000ea20000008800 */
[----:B------:R-:W-:Y:S01]  /*5de0*/  VOTEU.ALL UP0, P2 ;  /* 0x0000000000ff7886 */ /* 0x000fe20001000000 */
[----:B-1----:R-:W-:Y:S01]  /*5df0*/  @!P2 IADD3 R3, P1, PT, R14, 0x580, RZ ;  /* 0x000005800e03a810 */ /* 0x002fe20007f3e0ff */
[----:B------:R-:W-:Y:S01]  /*5e00*/  UMOV UR20, 0x0 ;  /* 0x0000000000147882 */ /* 0x000fe20000000000 */
[----:B------:R-:W-:Y:S01]  /*5e10*/  UMOV UR21, 0x10000000 ;  /* 0x1000000000157882 */ /* 0x000fe20000000000 */
[----:B------:R-:W-:Y:S01]  /*5e20*/  UMOV UR11, UR27 ;  /* 0x0000001b000b7c82 */ /* 0x000fe20008000000 */
[----:B------:R-:W-:Y:S01]  /*5e30*/  @!UP0 ULEA UR5, UR25, UR31, 0xc ;  /* 0x0000001f19058291 */ /* 0x000fe2000f8e60ff */
[----:B------:R-:W-:Y:S01]  /*5e40*/  @!P2 IMAD.X R0, RZ, RZ, R15, P1 ;  /* 0x000000ffff00a224 */ /* 0x000fe200008e060f */
[----:B------:R-:W-:Y:S01]  /*5e50*/  @!UP0 UIADD3 UR10, UPT, UPT, UR26, 0x20, URZ ;  /* 0x000000201a0a8890 */ /* 0x000fe2000fffe0ff */
[----:B------:R-:W-:Y:S01]  /*5e60*/  @!P2 R2UR UR7, R3 ;  /* 0x000000000307a2ca */ /* 0x000fe200000e0000 */
[----:B------:R-:W-:Y:S01]  /*5e70*/  @!UP0 UIADD3 UR24, UPT, UPT, UR5, 0x200, URZ ;  /* 0x0000020005188890 */ /* 0x000fe2000fffe0ff */
[----:B------:R-:W-:Y:S01]  /*5e80*/  @P0 SHF.R.U32.HI R4, RZ, 0x10, R5 ;  /* 0x00000010ff040819 */ /* 0x000fe20000011605 */
[----:B------:R-:W-:Y:S02]  /*5e90*/  @!UP0 UIADD3 UR8, UPT, UPT, UR5, 0xa00, URZ ;  /* 0x00000a0005088890 */ /* 0x000fe4000fffe0ff */
[----:B------:R-:W-:Y:S01]  /*5ea0*/  UIADD3 UR5, UPT, UPT, UR25, 0x1, URZ ;  /* 0x0000000119057890 */ /* 0x000fe2000fffe0ff */
[----:B------:R-:W-:Y:S01]  /*5eb0*/  @P0 R2UR UR49, R4 ;  /* 0x00000000043102ca */ /* 0x000fe200000e0000 */
[----:B------:R-:W-:Y:S02]  /*5ec0*/  UIADD3 UR25, UPT, UPT, UR4, 0x110, URZ ;  /* 0x0000011004197890 */ /* 0x000fe4000fffe0ff */
[----:B------:R-:W-:Y:S01]  /*5ed0*/  UISETP.NE.AND UP0, UPT, UR5, 0x3, UPT ;  /* 0x000000030500788c */ /* 0x000fe2000bf05270 */
[----:B------:R-:W-:Y:S01]  /*5ee0*/  UMOV UR12, UR28 ;  /* 0x0000001c000c7c82 */ /* 0x000fe20008000000 */
[----:B------:R-:W-:Y:S02]  /*5ef0*/  UMOV UR13, UR29 ;  /* 0x0000001d000d7c82 */ /* 0x000fe40008000000 */
[----:B------:R-:W-:Y:S01]  /*5f00*/  USEL UR6, UR5, URZ, UP0 ;  /* 0x000000ff05067287 */ /* 0x000fe20008000000 */
[----:B------:R-:W-:Y:S01]  /*5f10*/  @!P2 R2UR UR5, R0 ;  /* 0x000000000005a2ca */ /* 0x000fe200000e0000 */
[----:B------:R-:W-:Y:S01]  /*5f20*/  IMAD.U32 R12, RZ, RZ, UR7 ;  /* 0x00000007ff0c7e24 */ /* 0x000fe2000f8e00ff */
[----:B------:R-:W-:Y:S01]  /*5f30*/  USEL UR18, URZ, 0x1, UP0 ;  /* 0x00000001ff127887 */ /* 0x000fe20008000000 */
[----:B------:R-:W-:Y:S01]  /*5f40*/  @!P2 IMAD.MOV.U32 R0, RZ, RZ, 0x1000 ;  /* 0x00001000ff00a424 */ /* 0x000fe200078e00ff */
[----:B------:R-:W-:Y:S01]  /*5f50*/  VOTEU.ALL UP0, P2 ;  /* 0x0000000000ff7886 */ /* 0x000fe20001000000 */
[----:B------:R-:W-:Y:S01]  /*5f60*/  UMOV UR9, UR25 ;  /* 0x0000001900097c82 */ /* 0x000fe20008000000 */
[----:B------:R-:W-:Y:S01]  /*5f70*/  @!P2 R2UR UR16, R12 ;  /* 0x000000000c10a2ca */ /* 0x000fe200000e0000 */
[----:B--2---:R-:W-:Y:S01]  /*5f80*/  UPRMT UR7, UR19, 0x654, UR25 ;  /* 0x0000065413077896 */ /* 0x004fe20008000019 */
[----:B------:R-:W-:Y:S04]  /*5f90*/  LOP3.LUT R10, R10, UR18, RZ, 0x3c, !PT ;  /* 0x000000120a0a7c12 */ /* 0x000fe8000f8e3cff */
[----:B------:R-:W-:Y:S01]  /*5fa0*/  SHF.L.U32 R3, R10, 0x1f, RZ ;  /* 0x0000001f0a037819 */ /* 0x000fe200000006ff */
[----:B------:R-:W-:Y:S01]  /*5fb0*/  IMAD.U32 R13, RZ, RZ, UR5 ;  /* 0x00000005ff0d7e24 */ /* 0x000fe2000f8e00ff */
[----:B------:R-:W-:Y:S04]  /*5fc0*/  ULEA UR5, UR6, UR31, 0x3 ;  /* 0x0000001f06057291 */ /* 0x000fe8000f8e18ff */
[----:B------:R-:W-:Y:S11]  /*5fd0*/  @!P2 R2UR UR17, R13 ;  /* 0x000000000d11a2ca */ /* 0x000ff600000e0000 */
[----:B------:R-:W-:Y:S02]  /*5fe0*/  @!UPT UIADD3 URZ, UPT, UPT, URZ, URZ, URZ ;  /* 0x000000fffffff290 */ /* 0x000fe4000fffe0ff */
[----:B------:R1:W-:Y:S01]  /*5ff0*/  @!UP0 UTMALDG.4D [UR24], [UR16], desc[UR20] ;  /* 0x00001418100085b4 */ /* 0x0003e20008019000 */
[----:B------:R-:W-:Y:S05]  /*6000*/  VOTEU.ALL UP0, P2 ;  /* 0x0000000000ff7886 */ /* 0x000fea0001000000 */
[----:B------:R1:W-:Y:S01]  /*6010*/  @!UP0 UTMALDG.4D [UR8], [UR16], desc[UR20] ;  /* 0x00001408100085b4 */ /* 0x0003e20008019000 */
[----:B------:R1:W-:Y:S01]  /*6020*/  @!P2 SYNCS.ARRIVE.TRANS64.RED.A0TR RZ, [UR4+0x110], R0 ;  /* 0x00011000ffffa9a7 */ /* 0x0003e20008300404 */
[----:B------:R-:W-:Y:S01]  /*6030*/  SYNCS.ARRIVE.TRANS64.RED.A1T0 RZ, [UR7], RZ ;  /* 0x000000ffffff79a7 */ /* 0x000fe20008100407 */
[----:B------:R-:W2:Y:S02]  /*6040*/  SYNCS.PHASECHK.TRANS64.TRYWAIT P1, [UR5+0x128], R3 ;  /* 0x00012803ff0075a7 */ /* 0x000ea40008021105 */
[----:B-12---:R-:W-:Y:S05]  /*6050*/  @!P1 BRA `(.L_x_100) ;  /* 0x0000003800fc9947 */ /* 0x006fea0003800000 */
.L_x_197:
[----:B------:R-:W-:Y:S01]  /*6060*/  UIADD3 UR17, UPT, UPT, UR5, 0x110, URZ ;  /* 0x0000011005117890 */ /* 0x000fe2000fffe0ff */
[----:B------:R-:W2:Y:S01]  /*6070*/  S2UR UR57, SR_CgaCtaId ;  /* 0x00000000003979c3 */ /* 0x000ea20000008800 */
[----:B------:R-:W-:Y:S01]  /*6080*/  UPLOP3.LUT UP2, UPT, UPT, UPT, UPT, 0x80, 0x8 ;  /* 0x000000000008789c */ /* 0x000fe20003f4f070 */
[----:B-1----:R-:W-:Y:S01]  /*6090*/  @!P2 IADD3 R3, P0, PT, R14, 0x580, RZ ;  /* 0x000005800e03a810 */ /* 0x002fe20007f1e0ff */
[----:B------:R-:W-:Y:S01]  /*60a0*/  UMOV UR36, 0x0 ;  /* 0x0000000000247882 */ /* 0x000fe20000000000 */
[----:B------:R-:W-:Y:S01]  /*60b0*/  UMOV UR37, 0x10000000 ;  /* 0x1000000000257882 */ /* 0x000fe20000000000 */
[----:B------:R-:W-:Y:S01]  /*60c0*/  UMOV UR19, UR27 ;  /* 0x0000001b00137c82 */ /* 0x000fe20008000000 */
[----:B------:R-:W-:Y:S01]  /*60d0*/  UMOV UR20, UR28 ;  /* 0x0000001c00147c82 */ /* 0x000fe20008000000 */
[----:B------:R-:W-:Y:S01]  /*60e0*/  UMOV UR21, UR29 ;  /* 0x0000001d00157c82 */ /* 0x000fe20008000000 */
[----:B------:R-:W-:Y:S01]  /*60f0*/  UMOV UR11, UR27 ;  /* 0x0000001b000b7c82 */ /* 0x000fe20008000000 */
[----:B------:R-:W-:Y:S01]  /*6100*/  UMOV UR12, UR28 ;  /* 0x0000001c000c7c82 */ /* 0x000fe20008000000 */
[----:B------:R-:W-:Y:S01]  /*6110*/  UMOV UR13, UR29 ;  /* 0x0000001d000d7c82 */ /* 0x000fe20008000000 */
[----:B------:R-:W-:Y:S01]  /*6120*/  UMOV UR9, UR17 ;  /* 0x0000001100097c82 */ /* 0x000fe20008000000 */
[----:B------:R-:W-:Y:S01]  /*6130*/  VOTEU.ALL UP0, P2 ;  /* 0x0000000000ff7886 */ /* 0x000fe20001000000 */
[----:B------:R-:W-:Y:S01]  /*6140*/  @!P2 IMAD.X R0, RZ, RZ, R15, P0 ;  /* 0x000000ffff00a224 */ /* 0x000fe200000e060f */
[----:B------:R-:W-:Y:S02]  /*6150*/  R2UR UR56, R48 ;  /* 0x00000000303872ca */ /* 0x000fe400000e0000 */
[----:B------:R-:W-:Y:S01]  /*6160*/  R2UR UR55, R49 ;  /* 0x00000000313772ca */ /* 0x000fe200000e0000 */
[----:B------:R-:W-:Y:S01]  /*6170*/  @!UP0 ULEA UR4, UR6, UR31, 0xc ;  /* 0x0000001f06048291 */ /* 0x000fe2000f8e60ff */
[----:B------:R-:W-:Y:S01]  /*6180*/  LOP3.LUT R9, R9, 0x1, RZ, 0x3c, !PT ;  /* 0x0000000109097812 */ /* 0x000fe200078e3cff */
[----:B------:R-:W-:Y:S02]  /*6190*/  @!UP0 UIADD3 UR18, UPT, UPT, UR26, 0x10, URZ ;  /* 0x000000101a128890 */ /* 0x000fe4000fffe0ff */
[----:B------:R-:W-:Y:S02]  /*61a0*/  @!UP0 UIADD3 UR16, UPT, UPT, UR4, 0x200, URZ ;  /* 0x0000020004108890 */ /* 0x000fe4000fffe0ff */
[----:B------:R-:W-:Y:S02]  /*61b0*/  @!UP0 UIADD3 UR8, UPT, UPT, UR4, 0xa00, URZ ;  /* 0x00000a0004088890 */ /* 0x000fe4000fffe0ff */
[----:B------:R-:W-:Y:S01]  /*61c0*/  UIADD3 UR4, UPT, UPT, UR6, 0x1, URZ ;  /* 0x0000000106047890 */ /* 0x000fe2000fffe0ff */
[----:B------:R-:W-:Y:S01]  /*61d0*/  @!P2 R2UR UR6, R3 ;  /* 0x000000000306a2ca */ /* 0x000fe200000e0000 */
[----:B------:R-:W-:Y:S02]  /*61e0*/  @!UP0 UIADD3 UR10, UPT, UPT, UR26, 0x30, URZ ;  /* 0x000000301a0a8890 */ /* 0x000fe4000fffe0ff */
[----:B------:R-:W-:Y:S04]  /*61f0*/  UISETP.NE.AND UP0, UPT, UR4, 0x3, UPT ;  /* 0x000000030400788c */ /* 0x000fe8000bf05270 */
[----:B------:R-:W-:Y:S01]  /*6200*/  USEL UR25, UR4, URZ, UP0 ;  /* 0x000000ff04197287 */ /* 0x000fe20008000000 */
[----:B------:R-:W-:Y:S01]  /*6210*/  @!P2 R2UR UR4, R0 ;  /* 0x000000000004a2ca */ /* 0x000fe200000e0000 */
[----:B------:R-:W-:Y:S02]  /*6220*/  USEL UR24, URZ, 0x1, UP0 ;  /* 0x00000001ff187887 */ /* 0x000fe40008000000 */
[----:B------:R-:W-:Y:S02]  /*6230*/  VOTEU.ALL UP0, P2 ;  /* 0x0000000000ff7886 */ /* 0x000fe40001000000 */
[----:B------:R-:W-:Y:S02]  /*6240*/  IMAD.U32 R4, RZ, RZ, UR6 ;  /* 0x00000006ff047e24 */ /* 0x000fe4000f8e00ff */
[----:B------:R-:W-:Y:S03]  /*6250*/  LOP3.LUT R10, R10, UR24, RZ, 0x3c, !PT ;  /* 0x000000180a0a7c12 */ /* 0x000fe6000f8e3cff */
[----:B------:R-:W-:Y:S03]  /*6260*/  @!P2 R2UR UR6, R4 ;  /* 0x000000000406a2ca */ /* 0x000fe600000e0000 */
[----:B------:R-:W-:Y:S01]  /*6270*/  IMAD.U32 R5, RZ, RZ, UR4 ;  /* 0x00000004ff057e24 */ /* 0x000fe2000f8e00ff */
[----:B--2---:R-:W-:Y:S04]  /*6280*/  UPRMT UR4, UR57, 0x654, UR17 ;  /* 0x0000065439047896 */ /* 0x004fe80008000011 */
[----:B------:R-:W-:Y:S11]  /*6290*/  @!P2 R2UR UR7, R5 ;  /* 0x000000000507a2ca */ /* 0x000ff600000e0000 */
[----:B------:R-:W-:Y:S02]  /*62a0*/  @!UPT UIADD3 URZ, UPT, UPT, URZ, URZ, URZ ;  /* 0x000000fffffff290 */ /* 0x000fe4000fffe0ff */
[----:B------:R1:W-:Y:S01]  /*62b0*/  @!UP0 UTMALDG.4D [UR16], [UR6], desc[UR36] ;  /* 0x00002410060085b4 */ /* 0x0003e20008019000 */
[----:B------:R-:W-:Y:S05]  /*62c0*/  VOTEU.ALL UP0, P2 ;  /* 0x0000000000ff7886 */ /* 0x000fea0001000000 */
[----:B------:R2:W-:Y:S01]  /*62d0*/  @!UP0 UTMALDG.4D [UR8], [UR6], desc[UR36] ;  /* 0x00002408060085b4 */ /* 0x0005e20008019000 */
[----:B------:R2:W-:Y:S01]  /*62e0*/  @!P2 SYNCS.ARRIVE.TRANS64.RED.A0TR RZ, [UR5+0x110], R2 ;  /* 0x00011002ffffa9a7 */ /* 0x0005e20008300405 */
[----:B------:R-:W-:Y:S01]  /*62f0*/  SYNCS.ARRIVE.TRANS64.RED.A1T0 RZ, [UR4], RZ ;  /* 0x000000ffffff79a7 */ /* 0x000fe20008100404 */
[----:B-1----:R-:W-:Y:S02]  /*6300*/  UIADD3 UR19, UPT, UPT, UR14, UR56, URZ ;  /* 0x000000380e137290 */ /* 0x002fe4000fffe0ff */
[----:B------:R-:W-:Y:S01]  /*6310*/  UIADD3 UR21, UPT, UPT, UR15, UR55, URZ ;  /* 0x000000370f157290 */ /* 0x000fe2000fffe0ff */
[----:B------:R-:W-:Y:S11]  /*6320*/  BRA.U UP3, `(.L_x_101) ;  /* 0xffffffed03f07547 */ /* 0x000ff6000b83ffff */
[----:B------:R-:W-:Y:S01]  /*6330*/  UIADD3 UR31, UPT, UPT, UR31, 0x128, URZ ;  /* 0x000001281f1f7890 */ /* 0x000fe2000fffe0ff */
[----:B--2---:R-:W-:-:S03]  /*6340*/  SHF.L.U32 R2, R10, 0x1f, RZ ;  /* 0x0000001f0a027819 */ /* 0x004fc600000006ff */
[----:B------:R-:W-:-:S09]  /*6350*/  ULEA UR4, UR25, UR31, 0x3 ;  /* 0x0000001f19047291 */ /* 0x000fd2000f8e18ff */
[----:B------:R-:W1:Y:S02]  /*6360*/  SYNCS.PHASECHK.TRANS64.TRYWAIT P0, [UR4], R2 ;  /* 0x00000002ff0075a7 */ /* 0x000e640008001104 */
[----:B-1----:R-:W-:Y:S05]  /*6370*/  @!P0 BRA `(.L_x_102) ;  /* 0x00000038004c8947 */ /* 0x002fea0003800000 */
.L_x_199:
[----:B------:R-:W-:-:S04]  /*6380*/  UIADD3 UR4, UPT, UPT, UR25, 0x1, URZ ;  /* 0x0000000119047890 */ /* 0x000fc8000fffe0ff */
[----:B------:R-:W-:-:S04]  /*6390*/  UISETP.NE.AND UP0, UPT, UR4, 0x3, UPT ;  /* 0x000000030400788c */ /* 0x000fc8000bf05270 */
[----:B------:R-:W-:Y:S02]  /*63a0*/  USEL UR6, URZ, 0x1, UP0 ;  /* 0x00000001ff067887 */ /* 0x000fe40008000000 */
[----:B------:R-:W-:-:S04]  /*63b0*/  USEL UR4, UR4, URZ, UP0 ;  /* 0x000000ff04047287 */ /* 0x000fc80008000000 */
[----:B------:R-:W-:Y:S01]  /*63c0*/  ULEA UR5, UR4, UR31, 0x3 ;  /* 0x0000001f04057291 */ /* 0x000fe2000f8e18ff */
[----:B------:R-:W-:-:S04]  /*63d0*/  LOP3.LUT R10, R10, UR6, RZ, 0x3c, !PT ;  /* 0x000000060a0a7c12 */ /* 0x000fc8000f8e3cff */
[----:B-1----:R-:W-:-:S04]  /*63e0*/  SHF.L.U32 R2, R10, 0x1f, RZ ;  /* 0x0000001f0a027819 */ /* 0x002fc800000006ff */
[----:B------:R-:W1:Y:S02]  /*63f0*/  SYNCS.PHASECHK.TRANS64.TRYWAIT P0, [UR5], R2 ;  /* 0x00000002ff0075a7 */ /* 0x000e640008001105 */
[----:B-1----:R-:W-:Y:S05]  /*6400*/  @!P0 BRA `(.L_x_103) ;  /* 0x0000003800408947 */ /* 0x002fea0003800000 */
.L_x_201:
[----:B------:R-:W-:-:S04]  /*6410*/  UIADD3 UR4, UPT, UPT, UR4, 0x1, URZ ;  /* 0x0000000104047890 */ /* 0x000fc8000fffe0ff */
[----:B------:R-:W-:-:S04]  /*6420*/  UISETP.NE.AND UP0, UPT, UR4, 0x3, UPT ;  /* 0x000000030400788c */ /* 0x000fc8000bf05270 */
[----:B------:R-:W-:Y:S02]  /*6430*/  USEL UR5, URZ, 0x1, UP0 ;  /* 0x00000001ff057887 */ /* 0x000fe40008000000 */
[----:B------:R-:W-:-:S04]  /*6440*/  USEL UR4, UR4, URZ, UP0 ;  /* 0x000000ff04047287 */ /* 0x000fc80008000000 */
[----:B------:R-:W-:Y:S01]  /*6450*/  ULEA UR4, UR4, UR31, 0x3 ;  /* 0x0000001f04047291 */ /* 0x000fe2000f8e18ff */
[----:B-1----:R-:W-:-:S04]  /*6460*/  LOP3.LUT R2, R10, UR5, RZ, 0x3c, !PT ;  /* 0x000000050a027c12 */ /* 0x002fc8000f8e3cff */
[----:B------:R-:W-:Y:S01]  /*6470*/  SHF.L.U32 R2, R2, 0x1f, RZ ;  /* 0x0000001f02027819 */ /* 0x000fe200000006ff */
[----:B------:R-:W-:-:S07]  /*6480*/  IMAD.U32 R0, RZ, RZ, UR4 ;  /* 0x00000004ff007e24 */ /* 0x000fce000f8e00ff */
.L_x_104:
[----:B-1----:R1:W2:Y:S02]  /*6490*/  SYNCS.PHASECHK.TRANS64.TRYWAIT P0, [R0+URZ], R2 ;  /* 0x00000002000075a7 */ /* 0x0022a400080011ff */
[----:B--2---:R-:W-:Y:S05]  /*64a0*/  @!P0 NANOSLEEP.SYNCS 0x989680 ;  /* 0x009896800000895d */ /* 0x004fea0003900000 */
[----:B------:R-:W2:Y:S02]  /*64b0*/  @!P0 SYNCS.PHASECHK.TRANS64 P0, [R0+URZ], R2 ;  /* 0x00000002000085a7 */ /* 0x000ea400080010ff */
[----:B--2---:R-:W-:Y:S05]  /*64c0*/  @P0 EXIT ;  /* 0x000000000000094d */ /* 0x004fea0003800000 */
[----:B------:R-:W-:Y:S05]  /*64d0*/  BRA `(.L_x_104) ;  /* 0xfffffffc00ec7947 */ /* 0x000fea000383ffff */
.L_x_92:
[----:B------:R-:W-:-:S06]  /*64e0*/  UISETP.GE.AND UP0, UPT, UR18, 0x4, UPT ;  /* 0x000000041200788c */ /* 0x000fcc000bf06270 */
[----:B------:R-:W-:-:S13]  /*64f0*/  PLOP3.LUT P0, PT, PT, PT, UP0, 0x80, 0x8 ;  /* 0x000000000008781c */ /* 0x000fda0003f0f008 */
[----:B-1----:R-:W-:Y:S05]  /*6500*/  @!P0 EXIT ;  /* 0x000000000000894d */ /* 0x002fea0003800000 */
[----:B------:R-:W1:Y:S08]  /*6510*/  S2UR UR4, SR_CgaCtaId ;  /* 0x00000000000479c3 */ /* 0x000e700000008800 */
[----:B------:R-:W-:Y:S01]  /*6520*/  BAR.SYNC.DEFER_BLOCKING 0x6, 0xa0 ;  /* 0x0182800000007b1d */ /* 0x000fe20000010000 */
[----:B------:R-:W-:Y:S01]  /*6530*/  IMAD.SHL.U32 R44, R54, 0x10, RZ ;  /* 0x00000010362c7824 */ /* 0x000fe200078e00ff */
[----:B------:R-:W-:Y:S01]  /*6540*/  USHF.R.S32.HI UR55, URZ, 0x1f, UR5 ;  /* 0x0000001fff377899 */ /* 0x000fe20008011405 */
[----:B------:R-:W-:-:S02]  /*6550*/  IMAD.SHL.U32 R0, R46, 0x200, RZ ;  /* 0x000002002e007824 */ /* 0x000fc400078e00ff */
[----:B------:R-:W-:Y:S01]  /*6560*/  IMAD.SHL.U32 R4, R54, 0x2, RZ ;  /* 0x0000000236047824 */ /* 0x000fe200078e00ff */
[----:B------:R-:W-:Y:S02]  /*6570*/  UMOV UR50, 0x400 ;  /* 0x0000040000327882 */ /* 0x000fe40000000000 */
[----:B------:R-:W2:Y:S01]  /*6580*/  LDC.64 R42, c[0x0][0x8b0] ;  /* 0x00022c00ff2a7b82 */ /* 0x000ea20000000a00 */
[----:B------:R-:W-:Y:S01]  /*6590*/  LOP3.LUT R53, R44, 0x5b0, RZ, 0xc0, !PT ;  /* 0x000005b02c357812 */ /* 0x000fe200078ec0ff */
[----:B------:R-:W-:Y:S01]  /*65a0*/  IMAD.U32 R23, R54, 0x10000, RZ ;  /* 0x0001000036177824 */ /* 0x000fe200078e00ff */
[----:B------:R-:W-:Y:S01]  /*65b0*/  LOP3.LUT R5, R44, 0x40, RZ, 0xc0, !PT ;  /* 0x000000402c057812 */ /* 0x000fe200078ec0ff */
[----:B------:R-:W-:Y:S01]  /*65c0*/  ULEA.HI UR55, UR55, UR5, URZ, 0x6 ;  /* 0x0000000537377291 */ /* 0x000fe2000f8f30ff */
[----:B------:R-:W-:Y:S01]  /*65d0*/  LOP3.LUT R53, R53, 0x200, R0, 0xf8, !PT ;  /* 0x0000020035357812 */ /* 0x000fe200078ef800 */
[----:B------:R-:W-:Y:S01]  /*65e0*/  IMAD.SHL.U32 R0, R46, 0x200000, RZ ;  /* 0x002000002e007824 */ /* 0x000fe200078e00ff */
[----:B------:R-:W-:Y:S01]  /*65f0*/  LOP3.LUT P0, RZ, R44, 0x40, RZ, 0xc0, !PT ;  /* 0x000000402cff7812 */ /* 0x000fe2000780c0ff */
[----:B------:R-:W3:Y:S01]  /*6600*/  LDC.64 R40, c[0x0][0x8a8] ;  /* 0x00022a00ff287b82 */ /* 0x000ee20000000a00 */
[----:B------:R-:W-:Y:S01]  /*6610*/  LOP3.LUT R4, R5, 0x8, R4, 0xf8, !PT ;  /* 0x0000000805047812 */ /* 0x000fe200078ef804 */
[----:B------:R-:W-:Y:S01]  /*6620*/  IMAD.MOV.U32 R22, RZ, RZ, RZ ;  /* 0x000000ffff167224 */ /* 0x000fe200078e00ff */
[----:B------:R-:W-:Y:S01]  /*6630*/  LOP3.LUT R0, R0, 0x200000, RZ, 0xc0, !PT ;  /* 0x0020000000007812 */ /* 0x000fe200078ec0ff */
[----:B------:R-:W-:Y:S01]  /*6640*/  IMAD.MOV.U32 R52, RZ, RZ, RZ ;  /* 0x000000ffff347224 */ /* 0x000fe200078e00ff */
[----:B------:R-:W-:Y:S01]  /*6650*/  P2R R8, PR, RZ, 0x1 ;  /* 0x00000001ff087803 */ /* 0x000fe20000000000 */
[----:B------:R-:W-:Y:S01]  /*6660*/  IMAD.MOV.U32 R51, RZ, RZ, RZ ;  /* 0x000000ffff337224 */ /* 0x000fe200078e00ff */
[----:B------:R-:W-:Y:S01]  /*6670*/  LOP3.LUT R23, R0, 0x400000, R23, 0xf8, !PT ;  /* 0x0040000000177812 */ /* 0x000fe200078ef817 */
[----:B-1----:R-:W-:Y:S01]  /*6680*/  ULEA UR50, UR4, UR50, 0x18 ;  /* 0x0000003204327291 */ /* 0x002fe2000f8ec0ff */
[----:B------:R-:W-:Y:S01]  /*6690*/  LOP3.LUT R53, R53, R4, RZ, 0xfc, !PT ;  /* 0x0000000435357212 */ /* 0x000fe200078efcff */
[----:B------:R-:W1:Y:S01]  /*66a0*/  LDCU UR4, c[0x0][0x370] ;  /* 0x00006e00ff0477ac */ /* 0x000e620008000800 */
[----:B------:R-:W-:Y:S01]  /*66b0*/  LOP3.LUT R54, R54, 0x60, RZ, 0xc0, !PT ;  /* 0x0000006036367812 */ /* 0x000fe200078ec0ff */
[----:B------:R-:W4:Y:S05]  /*66c0*/  LDCU UR45, c[0x0][0xb0c] ;  /* 0x00016180ff2d77ac */ /* 0x000f2a0008000800 */
[----:B------:R-:W4:Y:S01]  /*66d0*/  LDS R2, [UR50+0x1a0] ;  /* 0x0001a032ff027984 */ /* 0x000f220008000800 */
[----:B------:R-:W2:Y:S01]  /*66e0*/  LDCU UR38, c[0x0][0xb30] ;  /* 0x00016600ff2677ac */ /* 0x000ea20008000800 */
[----:B------:R-:W2:Y:S01]  /*66f0*/  LDCU.64 UR58, c[0x0][0x888] ;  /* 0x00011100ff3a77ac */ /* 0x000ea20008000a00 */
[----:B------:R-:W2:Y:S01]  /*6700*/  LDCU.64 UR46, c[0x0][0xb28] ;  /* 0x00016500ff2e77ac */ /* 0x000ea20008000a00 */
[----:B-1----:R-:W-:Y:S01]  /*6710*/  IMAD.U32 R47, RZ, RZ, UR4 ;  /* 0x00000004ff2f7e24 */ /* 0x002fe2000f8e00ff */
[----:B------:R-:W1:Y:S01]  /*6720*/  LDCU UR4, c[0x0][0x374] ;  /* 0x00006e80ff0477ac */ /* 0x000e620008000800 */
[----:B------:R-:W2:Y:S01]  /*6730*/  LDCU.128 UR60, c[0x0][0xb10] ;  /* 0x00016200ff3c77ac */ /* 0x000ea20008000c00 */
[----:B------:R-:W-:Y:S01]  /*6740*/  USHF.R.S32.HI UR55, URZ, 0x6, UR55 ;  /* 0x00000006ff377899 */ /* 0x000fe20008011437 */
[----:B------:R-:W-:Y:S01]  /*6750*/  UMOV UR57, 0x1 ;  /* 0x0000000100397882 */ /* 0x000fe20000000000 */
[----:B------:R-:W-:Y:S01]  /*6760*/  UMOV UR53, URZ ;  /* 0x000000ff00357c82 */ /* 0x000fe20008000000 */
[----:B------:R-:W-:Y:S01]  /*6770*/  UMOV UR56, URZ ;  /* 0x000000ff00387c82 */ /* 0x000fe20008000000 */
[----:B------:R-:W-:Y:S01]  /*6780*/  UMOV UR54, URZ ;  /* 0x000000ff00367c82 */ /* 0x000fe20008000000 */
[----:B-1----:R-:W-:Y:S01]  /*6790*/  IMAD.U32 R55, RZ, RZ, UR4 ;  /* 0x00000004ff377e24 */ /* 0x002fe2000f8e00ff */
[----:B------:R-:W-:-:S06]  /*67a0*/  UIADD3 UR4, UPT, UPT, UR50, 0x200, URZ ;  /* 0x0000020032047890 */ /* 0x000fcc000fffe0ff */
[----:B------:R-:W-:Y:S02]  /*67b0*/  IMAD.U32 R0, RZ, RZ, UR4 ;  /* 0x00000004ff007e24 */ /* 0x000fe4000f8e00ff */
[C---:B----4-:R-:W-:Y:S01]  /*67c0*/  VIADD R3, R2.reuse, 0x20 ;  /* 0x0000002002037836 */ /* 0x050fe20000000000 */
[----:B------:R-:W-:-:S04]  /*67d0*/  LOP3.LUT R2, R2, 0xffff, RZ, 0xc0, !PT ;  /* 0x0000ffff02027812 */ /* 0x000fc800078ec0ff */
[----:B------:R-:W-:-:S05]  /*67e0*/  LOP3.LUT R3, R3, 0xffff, RZ, 0xc0, !PT ;  /* 0x0000ffff03037812 */ /* 0x000fca00078ec0ff */
[----:B--23--:R1:W-:Y:S02]  /*67f0*/  STL.64 [R1], R2 ;  /* 0x0000000201007387 */ /* 0x00c3e40000100a00 */
.L_x_135:
[----:B-1----:R-:W-:Y:S04]  /*6800*/  SHF.L.U32 R2, R51, 0x1f, RZ ;  /* 0x0000001f33027819 */ /* 0x002fe800000006ff */
[----:B------:R-:W1:Y:S02]  /*6810*/  SYNCS.PHASECHK.TRANS64.TRYWAIT P0, [UR50+0x150], R2 ;  /* 0x00015002ff0075a7 */ /* 0x000e640008001132 */
[----:B-1----:R-:W-:Y:S05]  /*6820*/  @!P0 BRA `(.L_x_105) ;  /* 0x0000003400508947 */ /* 0x002fea0003800000 */
.L_x_203:
[----:B------:R-:W2:Y:S01]  /*6830*/  LDS.128 R4, [UR50+0x190] ;  /* 0x00019032ff047984 */ /* 0x000ea20008000c00 */
[----:B-1----:R-:W-:Y:S01]  /*6840*/  LEA R2, R22, UR48, 0x2 ;  /* 0x0000003016027c11 */ /* 0x002fe2000f8e10ff */
[----:B------:R-:W-:Y:S02]  /*6850*/  UIADD3 UR4, UPT, UPT, UR50, 0x158, URZ ;  /* 0x0000015832047890 */ /* 0x000fe4000fffe0ff */
[----:B------:R-:W-:Y:S02]  /*6860*/  UISETP.GE.AND UP0, UPT, UR39, 0x1, UPT ;  /* 0x000000012700788c */ /* 0x000fe4000bf06270 */
[----:B------:R-:W-:Y:S01]  /*6870*/  UPRMT UR4, URZ, 0x654, UR4 ;  /* 0x00000654ff047896 */ /* 0x000fe20008000004 */
[----:B------:R-:W-:Y:S01]  /*6880*/  @!PT LDS RZ, [RZ] ;  /* 0x00000000fffff984 */ /* 0x000fe20000000800 */
[----:B------:R-:W-:Y:S01]  /*6890*/  @!PT LDS RZ, [RZ] ;  /* 0x00000000fffff984 */ /* 0x000fe20000000800 */
[----:B------:R-:W-:Y:S01]  /*68a0*/  @!PT LDS RZ, [RZ] ;  /* 0x00000000fffff984 */ /* 0x000fe20000000800 */
[----:B------:R-:W-:Y:S01]  /*68b0*/  @!PT LDS RZ, [RZ] ;  /* 0x00000000fffff984 */ /* 0x000fe20000000800 */
[----:B------:R1:W-:Y:S06]  /*68c0*/  MEMBAR.ALL.CTA ;  /* 0x0000000000007992 */ /* 0x0003ec0000008000 */
[----:B-1----:R-:W1:Y:S02]  /*68d0*/  FENCE.VIEW.ASYNC.S ;  /* 0x00000000000073c6 */ /* 0x002e640000000000 */
[----:B-1----:R-:W-:Y:S06]  /*68e0*/  SYNCS.ARRIVE.TRANS64.RED.A1T0 RZ, [UR4], RZ ;  /* 0x000000ffffff79a7 */ /* 0x002fec0008100404 */
[----:B------:R-:W5:Y:S01]  /*68f0*/  LDL R2, [R2] ;  /* 0x0000000002027983 */ /* 0x000f620000100800 */
[----:B--2---:R-:W-:Y:S11]  /*6900*/  LOP3.LUT P0, RZ, R6, 0x1, RZ, 0xc0, !PT ;  /* 0x0000000106ff7812 */ /* 0x004ff6000780c0ff */
[----:B------:R-:W-:Y:S02]  /*6910*/  @!UPT UIADD3 URZ, UPT, UPT, URZ, URZ, URZ ;  /* 0x000000fffffff290 */ /* 0x000fe4000fffe0ff */
[----:B------:R-:W-:Y:S01]  /*6920*/  VOTEU.ANY UP1, P0 ;  /* 0x0000000000ff7886 */ /* 0x000fe20000020100 */
[----:B------:R-:W-:Y:S01]  /*6930*/  PLOP3.LUT P0, PT, PT, PT, UP1, 0x80, 0x8 ;  /* 0x000000000008781c */ /* 0x000fe20003f0f018 */
[----:B------:R-:W-:Y:S06]  /*6940*/  UP2UR UR4, UPR, URZ, 0x2 ;  /* 0x00000002ff047883 */ /* 0x000fec0008000000 */
[----:B------:R-:W-:Y:S06]  /*6950*/  IMAD.U32 R59, RZ, RZ, UR4 ;  /* 0x00000004ff3b7e24 */ /* 0x000fec000f8e00ff */
[----:B------:R-:W-:Y:S02]  /*6960*/  @P0 MOV R3, R4 ;  /* 0x0000000400030202 */ /* 0x000fe40000000f00 */
[----:B------:R-:W-:Y:S02]  /*6970*/  @P0 LOP3.LUT R0, R5, 0xffff, RZ, 0xc0, !PT ;  /* 0x0000ffff05000812 */ /* 0x000fe400078ec0ff */
[----:B------:R-:W-:Y:S01]  /*6980*/  @P0 R2UR UR5, R3 ;  /* 0x00000000030502ca */ /* 0x000fe200000e0000 */
[----:B------:R-:W-:Y:S01]  /*6990*/  IMAD.U32 R3, RZ, RZ, UR55 ;  /* 0x00000037ff037e24 */ /* 0x000fe2000f8e00ff */
[----:B------:R-:W-:Y:S04]  /*69a0*/  @P0 R2UR UR4, R0 ;  /* 0x00000000000402ca */ /* 0x000fe800000e0000 */
[----:B------:R-:W-:Y:S07]  /*69b0*/  IABS R0, R3 ;  /* 0x0000000300007213 */ /* 0x000fee0000000000 */
[----:B------:R-:W-:Y:S02]  /*69c0*/  @UP1 UMOV UR37, UR5 ;  /* 0x0000000500251c82 */ /* 0x000fe40008000000 */
[----:B------:R-:W-:Y:S01]  /*69d0*/  @UP1 UMOV UR36, UR4 ;  /* 0x0000000400241c82 */ /* 0x000fe20008000000 */
[----:B------:R-:W-:Y:S05]  /*69e0*/  BRA.U !UP0, `(.L_x_106) ;  /* 0x0000000108d47547 */ /* 0x000fea000b800000 */
[----:B------:R-:W1:Y:S01]  /*69f0*/  LDCU UR14, c[0x0][0xb20] ;  /* 0x00016400ff0e77ac */ /* 0x000e620008000800 */
[----:B------:R-:W-:Y:S02]  /*6a00*/  R2UR UR15, R55 ;  /* 0x00000000370f72ca */ /* 0x000fe400000e0000 */
[----:B------:R-:W-:Y:S01]  /*6a10*/  R2UR UR9, R47 ;  /* 0x000000002f0972ca */ /* 0x000fe200000e0000 */
[----:B------:R-:W-:Y:S02]  /*6a20*/  UIMAD.WIDE.U32 UR10, UR36, UR63, URZ ;  /* 0x0000003f240a72a5 */ /* 0x000fe4000f8e00ff */
[----:B------:R-:W-:Y:S02]  /*6a30*/  UISETP.NE.AND UP0, UPT, UR62, 0x1, UPT ;  /* 0x000000013e00788c */ /* 0x000fe4000bf05270 */
[----:B------:R-:W-:Y:S02]  /*6a40*/  UISETP.NE.AND UP1, UPT, UR45, 0x1, UPT ;  /* 0x000000012d00788c */ /* 0x000fe4000bf25270 */
[----:B------:R-:W-:Y:S02]  /*6a50*/  UISETP.NE.AND UP2, UPT, UR39, 0x1, UPT ;  /* 0x000000012700788c */ /* 0x000fe4000bf45270 */
[----:B------:R-:W-:Y:S02]  /*6a60*/  UIMAD.WIDE.U32 UR12, UR37, UR60, URZ ;  /* 0x0000003c250c72a5 */ /* 0x000fe4000f8e00ff */
[----:B------:R-:W-:Y:S02]  /*6a70*/  UIMAD.WIDE.U32 UR4, UR15, UR63, URZ ;  /* 0x0000003f0f0472a5 */ /* 0x000fe4000f8e00ff */
[----:B------:R-:W-:Y:S05]  /*6a80*/  UIMAD.WIDE.U32 UR6, UR9, UR60, URZ ;  /* 0x0000003c090672a5 */ /* 0x000fea000f8e00ff */
[----:B------:R-:W-:Y:S02]  /*6a90*/  UMOV UR4, UR5 ;  /* 0x0000000500047c82 */ /* 0x000fe40008000000 */
[----:B-1----:R-:W-:Y:S01]  /*6aa0*/  USHF.R.U32.HI UR8, URZ, UR14, UR4 ;  /* 0x0000000eff087299 */ /* 0x002fe20008011604 */
[----:B------:R-:W-:Y:S02]  /*6ab0*/  UMOV UR6, UR11 ;  /* 0x0000000b00067c82 */ /* 0x000fe40008000000 */
[----:B------:R-:W-:Y:S02]  /*6ac0*/  UMOV UR4, UR7 ;  /* 0x0000000700047c82 */ /* 0x000fe40008000000 */
[----:B------:R-:W-:Y:S02]  /*6ad0*/  USHF.R.U32.HI UR5, URZ, UR61, UR4 ;  /* 0x0000003dff057299 */ /* 0x000fe40008011604 */
[----:B------:R-:W-:Y:S02]  /*6ae0*/  USEL UR4, UR15, UR8, !UP0 ;  /* 0x000000080f047287 */ /* 0x000fe4000c000000 */
[----:B------:R-:W-:Y:S02]  /*6af0*/  USHF.R.U32.HI UR8, URZ, UR14, UR6 ;  /* 0x0000000eff087299 */ /* 0x000fe40008011606 */
[----:B------:R-:W-:Y:S02]  /*6b00*/  UIMAD.WIDE.U32 UR6, UR4, UR46, URZ ;  /* 0x0000002e040672a5 */ /* 0x000fe4000f8e00ff */
[----:B------:R-:W-:Y:S02]  /*6b10*/  USEL UR9, UR9, UR5, !UP1 ;  /* 0x0000000509097287 */ /* 0x000fe4000c800000 */
[----:B------:R-:W-:Y:S02]  /*6b20*/  USEL UR8, UR36, UR8, !UP0 ;  /* 0x0000000824087287 */ /* 0x000fe4000c000000 */
[----:B------:R-:W-:Y:S01]  /*6b30*/  UIMAD.WIDE.U32 UR10, UR9, UR46, URZ ;  /* 0x0000002e090a72a5 */ /* 0x000fe2000f8e00ff */
[----:B------:R-:W-:Y:S01]  /*6b40*/  UMOV UR6, UR7 ;  /* 0x0000000700067c82 */ /* 0x000fe20008000000 */
[----:B------:R-:W-:Y:S01]  /*6b50*/  UMOV UR5, UR13 ;  /* 0x0000000d00057c82 */ /* 0x000fe20008000000 */
[----:B------:R-:W-:Y:S02]  /*6b60*/  @UP2 USHF.R.U32.HI UR4, URZ, UR47, UR6 ;  /* 0x0000002fff042299 */ /* 0x000fe40008011606 */
[----:B------:R-:W-:Y:S02]  /*6b70*/  USHF.R.U32.HI UR5, URZ, UR61, UR5 ;  /* 0x0000003dff057299 */ /* 0x000fe40008011605 */
[----:B------:R-:W-:Y:S02]  /*6b80*/  UIMAD UR4, UR39, UR4, URZ ;  /* 0x00000004270472a4 */ /* 0x000fe4000f8e02ff */
[----:B------:R-:W-:Y:S02]  /*6b90*/  USEL UR5, UR37, UR5, !UP1 ;  /* 0x0000000525057287 */ /* 0x000fe4000c800000 */
[----:B------:R-:W-:Y:S01]  /*6ba0*/  UISETP.GE.AND UP0, UPT, UR8, UR4, UPT ;  /* 0x000000040800728c */ /* 0x000fe2000bf06270 */
[----:B------:R-:W-:Y:S01]  /*6bb0*/  UMOV UR6, UR11 ;  /* 0x0000000b00067c82 */ /* 0x000fe20008000000 */
[----:B------:R-:W-:Y:S02]  /*6bc0*/  UIMAD.WIDE.U32 UR10, UR8, UR46, URZ ;  /* 0x0000002e080a72a5 */ /* 0x000fe4000f8e00ff */
[----:B------:R-:W-:Y:S04]  /*6bd0*/  @UP2 USHF.R.U32.HI UR9, URZ, UR47, UR6 ;  /* 0x0000002fff092299 */ /* 0x000fe80008011606 */
[----:B------:R-:W-:Y:S01]  /*6be0*/  UIMAD UR6, UR39, UR9, URZ ;  /* 0x00000009270672a4 */ /* 0x000fe2000f8e02ff */
[----:B------:R-:W-:Y:S03]  /*6bf0*/  UMOV UR4, UR11 ;  /* 0x0000000b00047c82 */ /* 0x000fe60008000000 */
[----:B------:R-:W-:Y:S02]  /*6c00*/  UISETP.GE.OR UP0, UPT, UR5, UR6, UP0 ;  /* 0x000000060500728c */ /* 0x000fe40008706670 */
[----:B------:R-:W-:Y:S02]  /*6c10*/  USHF.R.U32.HI UR4, URZ, UR47, UR4 ;  /* 0x0000002fff047299 */ /* 0x000fe40008011604 */
[----:B------:R-:W-:Y:S02]  /*6c20*/  UIMAD.WIDE.U32 UR6, UR5, UR46, URZ ;  /* 0x0000002e050672a5 */ /* 0x000fe4000f8e00ff */
[----:B------:R-:W-:Y:S02]  /*6c30*/  USEL UR11, UR8, UR4, !UP2 ;  /* 0x00000004080b7287 */ /* 0x000fe4000d000000 */
[----:B------:R-:W-:Y:S02]  /*6c40*/  UIADD3 UR6, UPT, UPT, -UR5, URZ, URZ ;  /* 0x000000ff05067290 */ /* 0x000fe4000fffe1ff */
[----:B------:R-:W-:Y:S02]  /*6c50*/  UIADD3 UR10, UPT, UPT, -UR11, URZ, URZ ;  /* 0x000000ff0b0a7290 */ /* 0x000fe4000fffe1ff */
[----:B------:R-:W-:Y:S02]  /*6c60*/  UIMAD UR6, UR45, UR6, UR37 ;  /* 0x000000062d0672a4 */ /* 0x000fe4000f8e0225 */
[----:B------:R-:W-:Y:S01]  /*6c70*/  UIMAD UR10, UR39, UR10, UR8 ;  /* 0x0000000a270a72a4 */ /* 0x000fe2000f8e0208 */
[----:B------:R-:W-:Y:S01]  /*6c80*/  @!UP0 UMOV UR4, UR7 ;  /* 0x0000000700048c82 */ /* 0x000fe20008000000 */
[----:B------:R-:W-:Y:S02]  /*6c90*/  UIADD3 UR7, UPT, UPT, -UR8, URZ, URZ ;  /* 0x000000ff08077290 */ /* 0x000fe4000fffe1ff */
[----:B------:R-:W-:Y:S04]  /*6ca0*/  @!UP0 USHF.R.U32.HI UR4, URZ, UR47, UR4 ;  /* 0x0000002fff048299 */ /* 0x000fe80008011604 */
[----:B------:R-:W-:Y:S04]  /*6cb0*/  @!UP0 USEL UR4, UR5, UR4, !UP2 ;  /* 0x0000000405048287 */ /* 0x000fe8000d000000 */
[----:B------:R-:W-:Y:S02]  /*6cc0*/  @!UP0 UIMAD UR9, UR9, UR10, UR4 ;  /* 0x0000000a090982a4 */ /* 0x000fe4000f8e0204 */
[----:B------:R-:W-:Y:S02]  /*6cd0*/  @!UP0 UIADD3 UR10, UPT, UPT, UR11, -UR4, URZ ;  /* 0x800000040b0a8290 */ /* 0x000fe4000fffe0ff */
[----:B------:R-:W-:Y:S02]  /*6ce0*/  UIMAD UR4, UR62, UR7, UR36 ;  /* 0x000000073e0472a4 */ /* 0x000fe4000f8e0224 */
[----:B------:R-:W-:Y:S03]  /*6cf0*/  @!UP0 UIMAD UR8, UR10, UR39, UR5 ;  /* 0x000000270a0882a4 */ /* 0x000fe6000f8e0205 */
[----:B------:R-:W-:Y:S02]  /*6d00*/  @!UP0 UMOV UR5, UR9 ;  /* 0x0000000900058c82 */ /* 0x000fe40008000000 */
[----:B------:R-:W-:Y:S02]  /*6d10*/  UIMAD UR37, UR5, UR45, UR6 ;  /* 0x0000002d052572a4 */ /* 0x000fe4000f8e0206 */
[----:B------:R-:W-:Y:S11]  /*6d20*/  UIMAD UR36, UR8, UR62, UR4 ;  /* 0x0000003e082472a4 */ /* 0x000ff6000f8e0204 */
[----:B------:R-:W-:Y:S01]  /*6d30*/  @!UPT UIADD3 URZ, UPT, UPT, URZ, URZ, URZ ;  /* 0x000000fffffff290 */ /* 0x000fe2000fffe0ff */
.L_x_106:
[----:B------:R-:W1:Y:S01]  /*6d40*/  LDCU UR16, c[0x0][0x388] ;  /* 0x00007100ff1077ac */ /* 0x000e620008000800 */
[----:B------:R-:W-:Y:S02]  /*6d50*/  R2UR UR6, R0 ;  /* 0x00000000000672ca */ /* 0x000fe400000e0000 */
[----:B------:R-:W-:Y:S01]  /*6d60*/  IABS R3, R3 ;  /* 0x0000000300037213 */ /* 0x000fe20000000000 */
[----:B------:R-:W-:Y:S01]  /*6d70*/  USHF.L.U32 UR42, UR21, 0x6, URZ ;  /* 0x00000006152a7899 */ /* 0x000fe200080006ff */
[----:B------:R-:W-:Y:S02]  /*6d80*/  @P0 SHF.R.U32.HI R4, RZ, 0x10, R5 ;  /* 0x00000010ff040819 */ /* 0x000fe40000011605 */
[----:B------:R-:W-:Y:S01]  /*6d90*/  R2UR UR11, R56 ;  /* 0x00000000380b72ca */ /* 0x000fe200000e0000 */
[----:B------:R-:W-:Y:S01]  /*6da0*/  IMAD.MOV R3, RZ, RZ, -R3 ;  /* 0x000000ffff037224 */ /* 0x000fe200078e0a03 */
[----:B------:R-:W-:Y:S04]  /*6db0*/  @P0 R2UR UR11, R4 ;  /* 0x00000000040b02ca */ /* 0x000fe800000e0000 */
[----:B------:R-:W-:Y:S01]  /*6dc0*/  R2UR UR9, R3 ;  /* 0x00000000030972ca */ /* 0x000fe200000e0000 */
[----:B------:R-:W2:Y:S01]  /*6dd0*/  I2F.RP R0, UR6 ;  /* 0x0000000600007d06 */ /* 0x000ea20008209400 */
[----:B-1----:R-:W-:Y:S01]  /*6de0*/  UISETP.NE.AND UP4, UPT, UR16, URZ, UPT ;  /* 0x000000ff1000728c */ /* 0x002fe2000bf85270 */
[----:B------:R-:W-:Y:S06]  /*6df0*/  IMAD.U32 R8, RZ, RZ, UR16 ;  /* 0x00000010ff087e24 */ /* 0x000fec000f8e00ff */
[----:B------:R-:W-:Y:S01]  /*6e00*/  IMAD.U32 R56, RZ, RZ, UR11 ;  /* 0x0000000bff387e24 */ /* 0x000fe2000f8e00ff */
[----:B------:R-:W-:Y:S01]  /*6e10*/  UIADD3 UR11, UPT, UPT, UR50, 0x200, URZ ;  /* 0x00000200320b7890 */ /* 0x000fe2000fffe0ff */
[----:B------:R-:W-:Y:S04]  /*6e20*/  IABS R8, R8 ;  /* 0x0000000800087213 */ /* 0x000fe80000000000 */
[----:B------:R-:W1:Y:S10]  /*6e30*/  I2F.RP R10, R8 ;  /* 0x00000008000a7306 */ /* 0x000e740000209400 */
[----:B--2---:R-:W2:Y:S10]  /*6e40*/  MUFU.RCP R0, R0 ;  /* 0x0000000000007308 */ /* 0x004eb40000001000 */
[----:B-1----:R-:W1:Y:S01]  /*6e50*/  MUFU.RCP R10, R10 ;  /* 0x0000000a000a7308 */ /* 0x002e620000001000 */
[----:B--2---:R-:W-:Y:S09]  /*6e60*/  VIADD R0, R0, 0xffffffe ;  /* 0x0ffffffe00007836 */ /* 0x004ff20000000000 */
[----:B------:R-:W2:Y:S01]  /*6e70*/  F2I.FTZ.U32.TRUNC.NTZ R0, R0 ;  /* 0x0000000000007305 */ /* 0x000ea2000021f000 */
[----:B-1----:R-:W-:Y:S09]  /*6e80*/  IADD3 R10, PT, PT, R10, 0xffffffe, RZ ;  /* 0x0ffffffe0a0a7810 */ /* 0x002ff20007ffe0ff */
[----:B------:R-:W1:Y:S01]  /*6e90*/  F2I.FTZ.U32.TRUNC.NTZ R11, R10 ;  /* 0x0000000a000b7305 */ /* 0x000e62000021f000 */
[----:B--2---:R-:W-:Y:S01]  /*6ea0*/  R2UR UR5, R0 ;  /* 0x00000000000572ca */ /* 0x004fe200000e0000 */
[----:B------:R-:W-:Y:S05]  /*6eb0*/  IMAD.U32 R0, RZ, RZ, UR19 ;  /* 0x00000013ff007e24 */ /* 0x000fea000f8e00ff */
[----:B------:R-:W-:Y:S01]  /*6ec0*/  IABS R0, R0 ;  /* 0x0000000000007213 */ /* 0x000fe20000000000 */
[--C-:B-1----:R-:W-:Y:S03]  /*6ed0*/  IMAD.MOV R3, RZ, RZ, -R11.reuse ;  /* 0x000000ffff037224 */ /* 0x102fe600078e0a0b */
[----:B------:R-:W-:Y:S01]  /*6ee0*/  R2UR UR8, R0 ;  /* 0x00000000000872ca */ /* 0x000fe200000e0000 */
[----:B------:R-:W-:Y:S02]  /*6ef0*/  IMAD.MOV.U32 R10, RZ, RZ, RZ ;  /* 0x000000ffff0a7224 */ /* 0x000fe400078e00ff */
[----:B------:R-:W-:Y:S01]  /*6f00*/  UIADD3 UR4, UPT, UPT, URZ, -UR5, URZ ;  /* 0x80000005ff047290 */ /* 0x000fe2000fffe0ff */
[----:B------:R-:W-:Y:S03]  /*6f10*/  IMAD R3, R3, R8, RZ ;  /* 0x0000000803037224 */ /* 0x000fe600078e02ff */
[----:B------:R-:W-:Y:S01]  /*6f20*/  UIMAD UR7, UR4, UR6, URZ ;  /* 0x00000006040772a4 */ /* 0x000fe2000f8e02ff */
[----:B------:R-:W-:Y:S02]  /*6f30*/  IMAD.HI.U32 R11, R11, R3, R10 ;  /* 0x000000030b0b7227 */ /* 0x000fe400078e000a */
[----:B------:R-:W-:Y:S02]  /*6f40*/  UMOV UR4, URZ ;  /* 0x000000ff00047c82 */ /* 0x000fe40008000000 */
[----:B------:R-:W-:Y:S07]  /*6f50*/  UIMAD.WIDE.U32 UR4, UR5, UR7, UR4 ;  /* 0x00000007050472a5 */ /* 0x000fee000f8e0004 */
[----:B------:R-:W-:Y:S02]  /*6f60*/  UMOV UR4, UR5 ;  /* 0x0000000500047c82 */ /* 0x000fe40008000000 */
[----:B------:R-:W-:Y:S07]  /*6f70*/  UIMAD.WIDE.U32 UR4, UR4, UR8, URZ ;  /* 0x00000008040472a5 */ /* 0x000fee000f8e00ff */
[----:B------:R-:W-:Y:S02]  /*6f80*/  UMOV UR43, UR5 ;  /* 0x00000005002b7c82 */ /* 0x000fe40008000000 */
[----:B------:R-:W-:Y:S04]  /*6f90*/  UIMAD UR4, UR43, UR9, UR8 ;  /* 0x000000092b0472a4 */ /* 0x000fe8000f8e0208 */
[----:B------:R-:W-:Y:S11]  /*6fa0*/  UISETP.GT.U32.AND UP0, UPT, UR6, UR4, UPT ;  /* 0x000000040600728c */ /* 0x000ff6000bf04070 */
[----:B------:R-:W-:Y:S02]  /*6fb0*/  @!UP0 UIADD3 UR4, UPT, UPT, UR4, -UR6, URZ ;  /* 0x8000000604048290 */ /* 0x000fe4000fffe0ff */
[----:B------:R-:W-:Y:S02]  /*6fc0*/  @!UP0 UIADD3 UR43, UPT, UPT, UR43, 0x1, URZ ;  /* 0x000000012b2b8890 */ /* 0x000fe4000fffe0ff */
[----:B------:R-:W-:Y:S02]  /*6fd0*/  UISETP.GE.U32.AND UP2, UPT, UR4, UR6, UPT ;  /* 0x000000060400728c */ /* 0x000fe4000bf46070 */
[----:B------:R-:W-:Y:S02]  /*6fe0*/  ULOP3.LUT UR4, UR19, UR55, URZ, 0x3c, !UPT ;  /* 0x0000003713047292 */ /* 0x000fe4000f8e3cff */
[----:B------:R-:W-:Y:S02]  /*6ff0*/  UISETP.NE.AND UP0, UPT, UR55, URZ, UPT ;  /* 0x000000ff3700728c */ /* 0x000fe4000bf05270 */
[----:B------:R-:W-:Y:S05]  /*7000*/  UISETP.GE.AND UP1, UPT, UR4, URZ, UPT ;  /* 0x000000ff0400728c */ /* 0x000fea000bf26270 */
[----:B------:R-:W-:Y:S06]  /*7010*/  @UP2 UIADD3 UR43, UPT, UPT, UR43, 0x1, URZ ;  /* 0x000000012b2b2890 */ /* 0x000fec000fffe0ff */
[----:B------:R-:W-:Y:S02]  /*7020*/  @!UP1 UIADD3 UR43, UPT, UPT, -UR43, URZ, URZ ;  /* 0x000000ff2b2b9290 */ /* 0x000fe4000fffe1ff */
[----:B------:R-:W-:Y:S02]  /*7030*/  @!UP0 ULOP3.LUT UR43, URZ, UR55, URZ, 0x33, !UPT ;  /* 0x00000037ff2b8292 */ /* 0x000fe4000f8e33ff */
[----:B------:R-:W-:Y:S02]  /*7040*/  UISETP.NE.AND UP0, UPT, UR38, 0x1, UPT ;  /* 0x000000012600788c */ /* 0x000fe4000bf05270 */
[----:B------:R-:W-:Y:S02]  /*7050*/  ULOP3.LUT UR4, UR43, UR16, URZ, 0x3c, !UPT ;  /* 0x000000102b047292 */ /* 0x000fe4000f8e3cff */
[----:B------:R-:W-:Y:S02]  /*7060*/  IMAD.U32 R0, RZ, RZ, UR43 ;  /* 0x0000002bff007e24 */ /* 0x000fe4000f8e00ff */
[----:B------:R-:W-:Y:S03]  /*7070*/  UISETP.GE.AND UP3, UPT, UR4, URZ, UPT ;  /* 0x000000ff0400728c */ /* 0x000fe6000bf66270 */
[----:B------:R-:W-:Y:S02]  /*7080*/  IABS R0, R0 ;  /* 0x0000000000007213 */ /* 0x000fe40000000000 */
[----:B------:R-:W1:Y:S03]  /*7090*/  @!UP0 LDCU.128 UR12, c[0x0][0xb10] ;  /* 0x00016200ff0c87ac */ /* 0x000e660008000c00 */
[----:B------:R-:W-:Y:S01]  /*70a0*/  IMAD.HI.U32 R11, R11, R0, RZ ;  /* 0x000000000b0b7227 */ /* 0x000fe200078e00ff */
[----:B------:R-:W2:Y:S04]  /*70b0*/  @!UP0 LDCU UR5, c[0x0][0xb0c] ;  /* 0x00016180ff0587ac */ /* 0x000ea80008000800 */
[C---:B------:R-:W-:Y:S01]  /*70c0*/  IADD3 R3, PT, PT, -R11.reuse, RZ, RZ ;  /* 0x000000ff0b037210 */ /* 0x040fe20007ffe1ff */
[----:B------:R-:W3:Y:S04]  /*70d0*/  @!UP0 LDCU UR10, c[0x0][0xb20] ;  /* 0x00016400ff0a87ac */ /* 0x000ee80008000800 */
[C---:B------:R-:W-:Y:S01]  /*70e0*/  IMAD R0, R8.reuse, R3, R0 ;  /* 0x0000000308007224 */ /* 0x040fe200078e0200 */
[----:B-1----:R-:W-:Y:S04]  /*70f0*/  UIMAD.WIDE.U32 UR6, UR37, UR12, URZ ;  /* 0x0000000c250672a5 */ /* 0x002fe8000f8e00ff */
[----:B------:R-:W-:Y:S01]  /*7100*/  ISETP.GT.U32.AND P1, PT, R8, R0, PT ;  /* 0x000000000800720c */ /* 0x000fe20003f24070 */
[----:B------:R-:W-:Y:S02]  /*7110*/  UIMAD.WIDE.U32 UR8, UR36, UR15, URZ ;  /* 0x0000000f240872a5 */ /* 0x000fe4000f8e00ff */
[----:B------:R-:W-:Y:S01]  /*7120*/  @!UP0 UISETP.NE.AND UP1, UPT, UR14, 0x1, UPT ;  /* 0x000000010e00888c */ /* 0x000fe2000bf25270 */
[----:B------:R-:W-:Y:S01]  /*7130*/  @!UP0 UMOV UR6, UR7 ;  /* 0x0000000700068c82 */ /* 0x000fe20008000000 */
[----:B--2---:R-:W-:Y:S02]  /*7140*/  @!UP0 UISETP.NE.AND UP2, UPT, UR5, 0x1, UPT ;  /* 0x000000010500888c */ /* 0x004fe4000bf45270 */
[----:B------:R-:W-:Y:S01]  /*7150*/  @!UP0 USHF.R.U32.HI UR6, URZ, UR13, UR6 ;  /* 0x0000000dff068299 */ /* 0x000fe20008011606 */
[----:B------:R-:W-:Y:S02]  /*7160*/  @!UP0 UMOV UR4, UR9 ;  /* 0x0000000900048c82 */ /* 0x000fe40008000000 */
[----:B---3--:R-:W-:Y:S03]  /*7170*/  @!UP0 USHF.R.U32.HI UR4, URZ, UR10, UR4 ;  /* 0x0000000aff048299 */ /* 0x008fe60008011604 */
[----:B------:R-:W-:Y:S01]  /*7180*/  @!P1 IMAD.IADD R0, R0, 0x1, -R8 ;  /* 0x0000000100009824 */ /* 0x000fe200078e0a08 */
[----:B------:R-:W-:Y:S01]  /*7190*/  @!UP0 USEL UR7, UR37, UR6, !UP2 ;  /* 0x0000000625078287 */ /* 0x000fe2000d000000 */
[----:B------:R-:W-:Y:S01]  /*71a0*/  @!P1 VIADD R11, R11, 0x1 ;  /* 0x000000010b0b9836 */ /* 0x000fe20000000000 */
[----:B------:R-:W-:Y:S02]  /*71b0*/  @!UP0 USEL UR6, UR36, UR4, !UP1 ;  /* 0x0000000424068287 */ /* 0x000fe4000c800000 */
[----:B------:R-:W-:Y:S02]  /*71c0*/  ISETP.GE.U32.AND P2, PT, R0, R8, PT ;  /* 0x000000080000720c */ /* 0x000fe40003f46070 */
[----:B------:R-:W-:Y:S02]  /*71d0*/  @!UP0 UIADD3 UR4, UPT, UPT, -UR7, UR6, URZ ;  /* 0x0000000607048290 */ /* 0x000fe4000fffe1ff */
[----:B------:R-:W-:Y:S02]  /*71e0*/  @!UP0 UIADD3 UR6, UPT, UPT, UR7, -UR6, URZ ;  /* 0x8000000607068290 */ /* 0x000fe4000fffe0ff */
[----:B------:R-:W-:Y:S02]  /*71f0*/  @!UP0 UIMAD UR37, UR4, UR5, UR37 ;  /* 0x00000005042582a4 */ /* 0x000fe4000f8e0225 */
[----:B------:R-:W-:Y:S02]  /*7200*/  @!UP0 UIMAD UR36, UR6, UR14, UR36 ;  /* 0x0000000e062482a4 */ /* 0x000fe4000f8e0224 */
[----:B------:R-:W-:Y:S02]  /*7210*/  ULOP3.LUT UP0, URZ, UR11, 0x90, URZ, 0xc0, !UPT ;  /* 0x000000900bff7892 */ /* 0x000fe4000f80c0ff */
[----:B------:R-:W-:Y:S01]  /*7220*/  UIADD3 UR4, UPT, UPT, -UR43, URZ, URZ ;  /* 0x000000ff2b047290 */ /* 0x000fe2000fffe1ff */
[----:B------:R-:W-:Y:S03]  /*7230*/  @P2 IADD3 R11, PT, PT, R11, 0x1, RZ ;  /* 0x000000010b0b2810 */ /* 0x000fe60007ffe0ff */
[----:B------:R-:W-:Y:S01]  /*7240*/  UIMAD UR5, UR55, UR4, UR19 ;  /* 0x00000004370572a4 */ /* 0x000fe2000f8e0213 */
[----:B------:R-:W-:Y:S03]  /*7250*/  R2UR UR44, R11 ;  /* 0x000000000b2c72ca */ /* 0x000fe600000e0000 */
[----:B------:R-:W-:Y:S10]  /*7260*/  USHF.L.U32 UR52, UR5, 0x6, URZ ;  /* 0x0000000605347899 */ /* 0x000ff400080006ff */
[----:B------:R-:W-:Y:S02]  /*7270*/  @!UP3 UIADD3 UR44, UPT, UPT, -UR44, URZ, URZ ;  /* 0x000000ff2c2cb290 */ /* 0x000fe4000fffe1ff */
[----:B------:R-:W-:Y:S04]  /*7280*/  @!UP4 ULOP3.LUT UR44, URZ, UR16, URZ, 0x33, !UPT ;  /* 0x00000010ff2cc292 */ /* 0x000fe8000f8e33ff */
[----:B------:R-:W-:Y:S04]  /*7290*/  UIADD3 UR4, UPT, UPT, -UR44, URZ, URZ ;  /* 0x000000ff2c047290 */ /* 0x000fe8000fffe1ff */
[----:B------:R-:W-:Y:S01]  /*72a0*/  UIMAD UR43, UR16, UR4, UR43 ;  /* 0x00000004102b72a4 */ /* 0x000fe2000f8e022b */
[----:B------:R-:W-:Y:S11]  /*72b0*/  BRA.U !UP0, `(.L_x_107) ;  /* 0x00000001087c7547 */ /* 0x000ff6000b800000 */
[----:B------:R-:W1:Y:S01]  /*72c0*/  LDCU.64 UR8, c[0x4][0x80] ;  /* 0x01001000ff0877ac */ /* 0x000e620008000a00 */
[----:B------:R-:W-:Y:S01]  /*72d0*/  MOV R16, 0x0 ;  /* 0x0000000000107802 */ /* 0x000fe20000000f00 */
[----:B------:R-:W-:Y:S02]  /*72e0*/  HFMA2 R12, -RZ, RZ, 0, 5.9604644775390625e-08 ;  /* 0x00000001ff0c7431 */ /* 0x000fe400000001ff */
[----:B------:R-:W-:Y:S01]  /*72f0*/  IMAD.MOV.U32 R8, RZ, RZ, 0x70 ;  /* 0x00000070ff087424 */ /* 0x000fe200078e00ff */
[----:B------:R2:W3:Y:S01]  /*7300*/  LDC.64 R14, c[0x4][R16] ;  /* 0x01000000100e7b82 */ /* 0x0004e20000000a00 */
[----:B------:R-:W4:Y:S01]  /*7310*/  LDCU.64 UR6, c[0x4][0x88] ;  /* 0x01001100ff0677ac */ /* 0x000f220008000a00 */
[----:B------:R-:W-:Y:S01]  /*7320*/  IMAD.MOV.U32 R13, RZ, RZ, RZ ;  /* 0x000000ffff0d7224 */ /* 0x000fe200078e00ff */
[----:B------:R-:W2:Y:S01]  /*7330*/  LDCU.64 UR4, c[0x4][0x8] ;  /* 0x01000100ff0477ac */ /* 0x000ea20008000a00 */
[----:B-1----:R-:W-:Y:S01]  /*7340*/  MOV R5, UR9 ;  /* 0x0000000900057c02 */ /* 0x002fe20008000f00 */
[----:B------:R-:W-:Y:S01]  /*7350*/  IMAD.U32 R4, RZ, RZ, UR8 ;  /* 0x00000008ff047e24 */ /* 0x000fe2000f8e00ff */
[----:B----4-:R-:W-:Y:S01]  /*7360*/  MOV R7, UR7 ;  /* 0x0000000700077c02 */ /* 0x010fe20008000f00 */
[----:B------:R-:W-:Y:S01]  /*7370*/  IMAD.U32 R6, RZ, RZ, UR6 ;  /* 0x00000006ff067e24 */ /* 0x000fe2000f8e00ff */
[----:B--2---:R-:W-:Y:S01]  /*7380*/  MOV R11, UR5 ;  /* 0x00000005000b7c02 */ /* 0x004fe20008000f00 */
[----:B------:R-:W-:Y:S02]  /*7390*/  IMAD.U32 R10, RZ, RZ, UR4 ;  /* 0x00000004ff0a7e24 */ /* 0x000fe4000f8e00ff */
[----:B------:R-:W-:Y:S07]  /*73a0*/  LEPC R20, `(.L_x_108) ;  /* 0x000000001014794e */ /* 0x000fee0000000000 */
[----:B---3-5:R-:W-:Y:S05]  /*73b0*/  CALL.ABS.NOINC R14 ;  /* 0x000000000e007343 */ /* 0x028fea0003c00000 */
.L_x_108:
[----:B------:R-:W1:Y:S01]  /*73c0*/  LDCU.64 UR8, c[0x4][0x80] ;  /* 0x01001000ff0877ac */ /* 0x000e620008000a00 */
[----:B------:R-:W2:Y:S01]  /*73d0*/  LDC.64 R16, c[0x4][R16] ;  /* 0x0100000010107b82 */ /* 0x000ea20000000a00 */
[----:B------:R-:W-:Y:S02]  /*73e0*/  HFMA2 R12, -RZ, RZ, 0, 5.9604644775390625e-08 ;  /* 0x00000001ff0c7431 */ /* 0x000fe400000001ff */
[----:B------:R-:W-:Y:S02]  /*73f0*/  IMAD.MOV.U32 R8, RZ, RZ, 0x70 ;  /* 0x00000070ff087424 */ /* 0x000fe400078e00ff */
[----:B------:R-:W-:Y:S01]  /*7400*/  IMAD.MOV.U32 R13, RZ, RZ, RZ ;  /* 0x000000ffff0d7224 */ /* 0x000fe200078e00ff */
[----:B------:R-:W3:Y:S01]  /*7410*/  LDCU.64 UR6, c[0x4][0x88] ;  /* 0x01001100ff0677ac */ /* 0x000ee20008000a00 */
[----:B------:R-:W4:Y:S01]  /*7420*/  LDCU.64 UR4, c[0x4][0x8] ;  /* 0x01000100ff0477ac */ /* 0x000f220008000a00 */
[----:B-1----:R-:W-:Y:S02]  /*7430*/  MOV R4, UR8 ;  /* 0x0000000800047c02 */ /* 0x002fe40008000f00 */
[----:B------:R-:W-:Y:S02]  /*7440*/  MOV R5, UR9 ;  /* 0x0000000900057c02 */ /* 0x000fe40008000f00 */
[----:B---3--:R-:W-:Y:S01]  /*7450*/  MOV R7, UR7 ;  /* 0x0000000700077c02 */ /* 0x008fe20008000f00 */
[----:B------:R-:W-:Y:S01]  /*7460*/  IMAD.U32 R6, RZ, RZ, UR6 ;  /* 0x00000006ff067e24 */ /* 0x000fe2000f8e00ff */
[----:B----4-:R-:W-:Y:S01]  /*7470*/  MOV R11, UR5 ;  /* 0x00000005000b7c02 */ /* 0x010fe20008000f00 */
[----:B------:R-:W-:Y:S02]  /*7480*/  IMAD.U32 R10, RZ, RZ, UR4 ;  /* 0x00000004ff0a7e24 */ /* 0x000fe4000f8e00ff */
[----:B------:R-:W-:Y:S07]  /*7490*/  LEPC R20, `(.L_x_107) ;  /* 0x000000001014794e */ /* 0x000fee0000000000 */
[----:B--2---:R-:W-:Y:S05]  /*74a0*/  CALL.ABS.NOINC R16 ;  /* 0x0000000010007343 */ /* 0x004fea0003c00000 */
.L_x_107:
[----:B------:R-:W-:Y:S02]  /*74b0*/  R2UR UR4, R50 ;  /* 0x00000000320472ca */ /* 0x000fe400000e0000 */
[----:B------:R-:W-:Y:S02]  /*74c0*/  ISETP.NE.U32.AND P4, PT, R42, RZ, PT ;  /* 0x000000ff2a00720c */ /* 0x000fe40003f85070 */
[----:B------:R-:W-:Y:S02]  /*74d0*/  ISETP.NE.U32.AND P2, PT, RZ, UR58, PT ;  /* 0x0000003aff007c0c */ /* 0x000fe4000bf45070 */
[----:B------:R-:W-:Y:S02]  /*74e0*/  ISETP.NE.AND.EX P4, PT, R43, RZ, PT, P4 ;  /* 0x000000ff2b00720c */ /* 0x000fe40003f85340 */
[----:B------:R-:W-:Y:S05]  /*74f0*/  ISETP.NE.AND.EX P2, PT, RZ, UR59, PT, P2 ;  /* 0x0000003bff007c0c */ /* 0x000fea000bf45320 */
[----:B------:R-:W-:Y:S01]  /*7500*/  UISETP.NE.AND UP2, UPT, UR4, URZ, UPT ;  /* 0x000000ff0400728c */ /* 0x000fe2000bf45270 */
[----:B------:R-:W1:Y:S05]  /*7510*/  LDCU.64 UR4, c[0x0][0x890] ;  /* 0x00011200ff0477ac */ /* 0x000e6a0008000a00 */
[----:B------:R-:W-:Y:S01]  /*7520*/  PLOP3.LUT P1, PT, PT, PT, UP2, 0x80, 0x8 ;  /* 0x000000000008781c */ /* 0x000fe20003f2f028 */
[----:B-1----:R-:W-:Y:S04]  /*7530*/  UISETP.NE.U32.AND UP0, UPT, UR4, URZ, UPT ;  /* 0x000000ff0400728c */ /* 0x002fe8000bf05070 */
[----:B------:R-:W-:Y:S02]  /*7540*/  UISETP.NE.AND.EX UP1, UPT, UR5, URZ, UPT, UP0 ;  /* 0x000000ff0500728c */ /* 0x000fe4000bf25300 */
[----:B------:R-:W-:Y:S02]  /*7550*/  UPLOP3.LUT UP0, UPT, UPT, UPT, UPT, 0x40, 0x4 ;  /* 0x000000000004789c */ /* 0x000fe40003f0e870 */
[----:B------:R-:W-:Y:S06]  /*7560*/  @UP2 UPLOP3.LUT UP0, UPT, UPT, UPT, UP1, 0x80, 0x8 ;  /* 0x000000000008289c */ /* 0x000fec0003f0f010 */
[----:B------:R-:W-:Y:S01]  /*7570*/  PLOP3.LUT P0, PT, PT, PT, UP0, 0x80, 0x8 ;  /* 0x000000000008781c */ /* 0x000fe20003f0f008 */
[----:B------:R-:W-:Y:S01]  /*7580*/  @!UPT UIADD3 URZ, UPT, UPT, URZ, URZ, URZ ;  /* 0x000000fffffff290 */ /* 0x000fe2000fffe0ff */
[----:B------:R-:W-:Y:S11]  /*7590*/  BRA.U !UP1, `(.L_x_109) ;  /* 0x00000001093c7547 */ /* 0x000ff6000b800000 */
[----:B------:R-:W-:Y:S01]  /*75a0*/  UISETP.NE.U32.AND UP0, UPT, UR58, URZ, UPT ;  /* 0x000000ff3a00728c */ /* 0x000fe2000bf05070 */
[----:B------:R-:W-:Y:S01]  /*75b0*/  HFMA2 R0, -RZ, RZ, 0, 5.9604644775390625e-08 ;  /* 0x00000001ff007431 */ /* 0x000fe200000001ff */
[----:B------:R-:W1:Y:S01]  /*75c0*/  LDCU.64 UR8, c[0x0][0x358] ;  /* 0x00006b00ff0877ac */ /* 0x000e620008000a00 */
[----:B------:R-:W-:Y:S01]  /*75d0*/  IMAD.MOV.U32 R45, RZ, RZ, 0x1 ;  /* 0x00000001ff2d7424 */ /* 0x000fe200078e00ff */
[----:B------:R-:W-:Y:S06]  /*75e0*/  UISETP.NE.AND.EX UP0, UPT, UR59, URZ, UPT, UP0 ;  /* 0x000000ff3b00728c */ /* 0x000fec000bf05300 */
        /* <DEDUP_REMOVED lines=9> */
[----:B-12---:R-:W-:Y:S02]  /*7680*/  @!P3 IMAD.U32 R26, RZ, RZ, UR4 ;  /* 0x00000004ff1abe24 */ /* 0x006fe4000f8e00ff */
.L_x_109:
[----:B------:R-:W-:Y:S05]  /*7690*/  @!P4 BRA `(.L_x_110) ;  /* 0x000000000024c947 */ /* 0x000fea0003800000 */
[----:B------:R-:W-:Y:S01]  /*76a0*/  ISETP.NE.U32.AND P3, PT, R40, RZ, PT ;  /* 0x000000ff2800720c */ /* 0x000fe20003f65070 */
[----:B------:R-:W1:Y:S03]  /*76b0*/  LDCU.64 UR4, c[0x0][0x358] ;  /* 0x00006b00ff0477ac */ /* 0x000e660008000a00 */
[----:B------:R-:W-:Y:S11]  /*76c0*/  ISETP.NE.AND.EX P3, PT, R41, RZ, PT, P3 ;  /* 0x000000ff2900720c */ /* 0x000ff60003f65330 */
[----:B------:R-:W-:Y:S02]  /*76d0*/  @!UPT UIADD3 URZ, UPT, UPT, URZ, URZ, URZ ;  /* 0x000000fffffff290 */ /* 0x000fe4000fffe0ff */
[----:B------:R-:W2:Y:S01]  /*76e0*/  @P3 LDC.64 R4, c[0x0][0x8a8] ;  /* 0x00022a00ff043b82 */ /* 0x000ea20000000a00 */
[----:B------:R-:W-:Y:S04]  /*76f0*/  @P3 IMAD R0, R42, UR49, RZ ;  /* 0x000000312a003c24 */ /* 0x000fe8000f8e02ff */
[----:B--2---:R-:W-:Y:S05]  /*7700*/  @P3 IMAD.WIDE R4, R0, 0x4, R4 ;  /* 0x0000000400043825 */ /* 0x004fea00078e0204 */
[----:B-1---5:R1:W5:Y:S02]  /*7710*/  @P3 LDG.E R24, desc[UR4][R4.64] ;  /* 0x0000000404183981 */ /* 0x022364000c1e1900 */
[----:B-1----:R-:W2:Y:S02]  /*7720*/  @!P3 LDC R24, c[0x0][0x8a0] ;  /* 0x00022800ff18bb82 */ /* 0x002ea40000000800 */
.L_x_110:
[----:B-----5:R-:W-:Y:S01]  /*7730*/  FSETP.NEU.AND P3, PT, R26, RZ, PT ;  /* 0x000000ff1a00720b */ /* 0x020fe20003f6d000 */
[----:B------:R-:W-:Y:S01]  /*7740*/  ULOP3.LUT UR4, UR57, 0x1, URZ, 0x3c, !UPT ;  /* 0x0000000139047892 */ /* 0x000fe2000f8e3cff */
[----:B------:R-:W-:Y:S01]  /*7750*/  SEL R5, RZ, 0xffffffff, P2 ;  /* 0xffffffffff057807 */ /* 0x000fe20001000000 */
[----:B------:R-:W-:Y:S01]  /*7760*/  IMAD.U32 R63, RZ, RZ, UR53 ;  /* 0x00000035ff3f7e24 */ /* 0x000fe2000f8e00ff */
[----:B------:R-:W-:Y:S01]  /*7770*/  @P1 LOP3.LUT P2, RZ, R45, 0xff, RZ, 0xc0, !PT ;  /* 0x000000ff2dff1812 */ /* 0x000fe2000784c0ff */
[----:B------:R-:W-:Y:S01]  /*7780*/  IMAD.SHL.U32 R65, R53, 0x2, RZ ;  /* 0x0000000235417824 */ /* 0x000fe200078e00ff */
[----:B------:R-:W-:Y:S01]  /*7790*/  @P1 SEL R0, RZ, 0xffffffff, P3 ;  /* 0xffffffffff001807 */ /* 0x000fe20001800000 */
[----:B------:R-:W-:Y:S01]  /*77a0*/  IMAD.U32 R27, RZ, RZ, UR4 ;  /* 0x00000004ff1b7e24 */ /* 0x000fe2000f8e00ff */
[----:B------:R-:W-:Y:S01]  /*77b0*/  LEA R57, R22, UR50, 0x3 ;  /* 0x0000003216397c11 */ /* 0x000fe2000f8e18ff */
[----:B------:R-:W-:Y:S01]  /*77c0*/  IMAD.SHL.U32 R63, R63, 0x1000, RZ ;  /* 0x000010003f3f7824 */ /* 0x000fe200078e00ff */
[----:B------:R-:W-:Y:S01]  /*77d0*/  @P0 SEL R0, R5, R0, !P2 ;  /* 0x0000000005000207 */ /* 0x000fe20005000000 */
[----:B------:R-:W-:Y:S01]  /*77e0*/  BSSY B1, `(.L_x_111) ;  /* 0x0000035000017945 */ /* 0x000fe20003800000 */
[----:B------:R-:W-:Y:S01]  /*77f0*/  PLOP3.LUT P2, PT, PT, PT, UP1, 0x80, 0x8 ;  /* 0x000000000008781c */ /* 0x000fe20003f4f018 */
[----:B------:R-:W-:Y:S01]  /*7800*/  IMAD.MOV.U32 R66, RZ, RZ, 0x1 ;  /* 0x00000001ff427424 */ /* 0x000fe200078e00ff */
[----:B------:R-:W-:Y:S01]  /*7810*/  @P1 LOP3.LUT R0, R0, 0x1, RZ, 0xc0, !PT ;  /* 0x0000000100001812 */ /* 0x000fe200078ec0ff */
[----:B------:R-:W-:Y:S01]  /*7820*/  IMAD.IADD R25, R23, 0x1, R2 ;  /* 0x0000000117197824 */ /* 0x000fe200078e0202 */
[----:B------:R-:W-:Y:S01]  /*7830*/  LOP3.LUT P4, R58, R45, 0xff, RZ, 0xc0, !PT ;  /* 0x000000ff2d3a7812 */ /* 0x000fe2000788c0ff */
[----:B------:R-:W-:Y:S01]  /*7840*/  IMAD.U32 R64, RZ, RZ, UR53 ;  /* 0x00000035ff407e24 */ /* 0x000fe2000f8e00ff */
[----:B------:R-:W-:Y:S01]  /*7850*/  ISETP.NE.U32.OR P6, PT, R0, 0x1, !P1 ;  /* 0x000000010000780c */ /* 0x000fe20004fc5470 */
[----:B------:R-:W-:Y:S01]  /*7860*/  IMAD.U32 R0, RZ, RZ, UR53 ;  /* 0x00000035ff007e24 */ /* 0x000fe2000f8e00ff */
[----:B------:R-:W-:Y:S02]  /*7870*/  SEL R4, RZ, 0xffffffff, P3 ;  /* 0xffffffffff047807 */ /* 0x000fe40001800000 */
[----:B------:R-:W-:Y:S02]  /*7880*/  CS2R R38, SRZ ;  /* 0x0000000000267805 */ /* 0x000fe4000001ff00 */
[----:B------:R-:W-:Y:S02]  /*7890*/  P2R R60, PR, RZ, 0x40 ;  /* 0x00000040ff3c7803 */ /* 0x000fe40000000000 */
[----:B------:R-:W-:Y:S02]  /*78a0*/  CS2R R36, SRZ ;  /* 0x0000000000247805 */ /* 0x000fe4000001ff00 */
[----:B------:R-:W-:Y:S02]  /*78b0*/  LEA R0, R0, UR50, 0x3 ;  /* 0x0000003200007c11 */ /* 0x000fe4000f8e18ff */
[----:B------:R-:W-:Y:S02]  /*78c0*/  CS2R R30, SRZ ;  /* 0x00000000001e7805 */ /* 0x000fe4000001ff00 */
[----:B------:R-:W-:Y:S02]  /*78d0*/  @P2 SEL R4, R5, R4, !P4 ;  /* 0x0000000405042207 */ /* 0x000fe40006000000 */
[----:B------:R-:W-:Y:S02]  /*78e0*/  CS2R R28, SRZ ;  /* 0x00000000001c7805 */ /* 0x000fe4000001ff00 */
[----:B------:R-:W-:Y:S02]  /*78f0*/  IADD3 R62, PT, PT, R63, UR50, R65 ;  /* 0x000000323f3e7c10 */ /* 0x000fe4000fffe041 */
[----:B------:R-:W-:Y:S02]  /*7900*/  LOP3.LUT R4, R4, 0x1, RZ, 0xc0, !PT ;  /* 0x0000000104047812 */ /* 0x000fe400078ec0ff */
[----:B------:R-:W-:Y:S02]  /*7910*/  @P6 SHF.L.U32 R3, R27, 0x1f, RZ ;  /* 0x0000001f1b036819 */ /* 0x000fe400000006ff */
[----:B------:R-:W-:Y:S02]  /*7920*/  ISETP.NE.U32.AND P5, PT, R4, 0x1, PT ;  /* 0x000000010400780c */ /* 0x000fe40003fa5070 */
[----:B------:R1:W3:Y:S02]  /*7930*/  @P6 SYNCS.PHASECHK.TRANS64.TRYWAIT P1, [R0+URZ+0x110], R3 ;  /* 0x00011003000065a7 */ /* 0x0002e400080211ff */
[----:B------:R-:W-:Y:S02]  /*7940*/  P2R R67, PR, RZ, 0x20 ;  /* 0x00000020ff437803 */ /* 0x000fe40000000000 */
[----:B-1----:R-:W-:Y:S04]  /*7950*/  SHF.L.U32 R3, R52, 0x1f, RZ ;  /* 0x0000001f34037819 */ /* 0x002fe800000006ff */
[----:B------:R1:W4:Y:S01]  /*7960*/  SYNCS.PHASECHK.TRANS64.TRYWAIT P0, [R57+URZ+0x160], R3 ;  /* 0x00016003390075a7 */ /* 0x00032200080011ff */
[----:B---3--:R-:W-:Y:S01]  /*7970*/  @P6 SEL R66, RZ, 0x1, !P1 ;  /* 0x00000001ff426807 */ /* 0x008fe20004800000 */
[----:B-1----:R-:W-:Y:S06]  /*7980*/  @!P6 BRA `(.L_x_112) ;  /* 0x000000000068e947 */ /* 0x002fec0003800000 */
[----:B------:R-:W-:Y:S01]  /*7990*/  LOP3.LUT P6, RZ, R44, 0x40, RZ, 0xc0, !PT ;  /* 0x000000402cff7812 */ /* 0x000fe200078cc0ff */
[----:B------:R-:W-:Y:S01]  /*79a0*/  VIADD R2, R62, 0x200 ;  /* 0x000002003e027836 */ /* 0x000fe20000000000 */
[----:B------:R-:W-:Y:S01]  /*79b0*/  ISETP.NE.AND P2, PT, R66, RZ, PT ;  /* 0x000000ff4200720c */ /* 0x000fe20003f45270 */
[----:B------:R-:W-:Y:S01]  /*79c0*/  BSSY B0, `(.L_x_113) ;  /* 0x000000d000007945 */ /* 0x000fe20003800000 */
[----:B------:R-:W-:Y:S01]  /*79d0*/  PLOP3.LUT P1, PT, PT, PT, PT, 0x8, 0x80 ;  /* 0x000000000080781c */ /* 0x000fe20003f2e170 */
[----:B------:R-:W-:Y:S01]  /*79e0*/  @P5 VIADD R4, R62, 0x210 ;  /* 0x000002103e045836 */ /* 0x000fe20000000000 */
[----:B------:R-:W-:Y:S02]  /*79f0*/  @P5 PLOP3.LUT P1, PT, P6, PT, PT, 0x80, 0x8 ;  /* 0x000000000008581c */ /* 0x000fe4000372f070 */
[----:B------:R-:W-:Y:S02]  /*7a00*/  CS2R R38, SRZ ;  /* 0x0000000000267805 */ /* 0x000fe4000001ff00 */
[----:B------:R-:W-:Y:S02]  /*7a10*/  CS2R R36, SRZ ;  /* 0x0000000000247805 */ /* 0x000fe4000001ff00 */
[----:B------:R-:W-:Y:S02]  /*7a20*/  CS2R R30, SRZ ;  /* 0x00000000001e7805 */ /* 0x000fe4000001ff00 */
[----:B------:R-:W-:Y:S05]  /*7a30*/  CS2R R28, SRZ ;  /* 0x00000000001c7805 */ /* 0x000fea000001ff00 */
[----:B------:R-:W-:Y:S01]  /*7a40*/  @P1 VIADD R4, R2, 0xfffffff0 ;  /* 0xfffffff002041836 */ /* 0x000fe20000000000 */
[----:B------:R-:W-:Y:S06]  /*7a50*/  @P2 BRA `(.L_x_114) ;  /* 0x00000000000c2947 */ /* 0x000fec0003800000 */
[----:B------:R-:W-:Y:S04]  /*7a60*/  SHF.L.U32 R2, R27, 0x1f, RZ ;  /* 0x0000001f1b027819 */ /* 0x000fe800000006ff */
[----:B------:R-:W1:Y:S02]  /*7a70*/  SYNCS.PHASECHK.TRANS64.TRYWAIT P1, [R0+URZ+0x110], R2 ;  /* 0x00011002000075a7 */ /* 0x000e6400080211ff */
[----:B-1----:R-:W-:Y:S05]  /*7a80*/  @!P1 BRA `(.L_x_115) ;  /* 0x0000002000d09947 */ /* 0x002fea0003800000 */
.L_x_114:
[----:B------:R-:W-:Y:S05]  /*7a90*/  BSYNC B0 ;  /* 0x0000000000007941 */ /* 0x000fea0003800000 */
.L_x_113:
[----:B------:R-:W-:Y:S01]  /*7aa0*/  UIADD3 UR4, UPT, UPT, UR53, 0x1, URZ ;  /* 0x0000000135047890 */ /* 0x000fe2000fffe0ff */
[----:B------:R-:W-:Y:S03]  /*7ab0*/  ISETP.NE.AND P1, PT, R67, RZ, PT ;  /* 0x000000ff4300720c */ /* 0x000fe60003f25270 */
[----:B------:R-:W-:Y:S04]  /*7ac0*/  UISETP.NE.AND UP0, UPT, UR4, 0x3, UPT ;  /* 0x000000030400788c */ /* 0x000fe8000bf05270 */
[----:B------:R-:W-:Y:S02]  /*7ad0*/  USEL UR5, URZ, 0x1, UP0 ;  /* 0x00000001ff057887 */ /* 0x000fe40008000000 */
[----:B------:R-:W-:Y:S04]  /*7ae0*/  USEL UR4, UR4, URZ, UP0 ;  /* 0x000000ff04047287 */ /* 0x000fe80008000000 */
[----:B------:R3:W1:Y:S01]  /*7af0*/  @P1 LDS.128 R36, [R4] ;  /* 0x0000000004241984 */ /* 0x0006620000000c00 */
[----:B------:R-:W-:Y:S01]  /*7b00*/  LOP3.LUT R27, R27, UR5, RZ, 0x3c, !PT ;  /* 0x000000051b1b7c12 */ /* 0x000fe2000f8e3cff */
[----:B------:R-:W-:Y:S02]  /*7b10*/  IMAD.U32 R64, RZ, RZ, UR4 ;  /* 0x00000004ff407e24 */ /* 0x000fe4000f8e00ff */
[----:B------:R3:W1:Y:S04]  /*7b20*/  @P1 LDS.128 R28, [R62+0x200] ;  /* 0x000200003e1c1984 */ /* 0x0006680000000c00 */
.L_x_112:
[----:B------:R-:W-:Y:S05]  /*7b30*/  BSYNC B1 ;  /* 0x0000000000017941 */ /* 0x000fea0003800000 */
.L_x_111:
[----:B-1----:R-:W-:Y:S04]  /*7b40*/  SHF.R.U32.HI R0, RZ, 0x15, R25 ;  /* 0x00000015ff007819 */ /* 0x002fe80000011619 */
[----:B------:R-:W-:Y:S01]  /*7b50*/  LOP3.LUT P1, RZ, R0, 0x3, R46, 0x48, !PT ;  /* 0x0000000300ff7812 */ /* 0x000fe2000782482e */
[----:B------:R-:W-:Y:S01]  /*7b60*/  @!UPT UIADD3 URZ, UPT, UPT, URZ, URZ, URZ ;  /* 0x000000fffffff290 */ /* 0x000fe2000fffe0ff */
[----:B----4-:R-:W-:Y:S11]  /*7b70*/  @P0 BRA `(.L_x_116) ;  /* 0x0000000000080947 */ /* 0x010ff60003800000 */
[----:B------:R-:W1:Y:S02]  /*7b80*/  SYNCS.PHASECHK.TRANS64.TRYWAIT P0, [R57+URZ+0x160], R3 ;  /* 0x00016003390075a7 */ /* 0x000e6400080011ff */
[----:B-1----:R-:W-:Y:S05]  /*7b90*/  @!P0 BRA `(.L_x_117) ;  /* 0x0000002000a08947 */ /* 0x002fea0003800000 */
.L_x_116:
[----:B------:R-:W-:Y:S05]  /*7ba0*/  @!P1 BRA `(.L_x_118) ;  /* 0x0000000000409947 */ /* 0x000fea0003800000 */
[----:B------:R-:W4:Y:S01]  /*7bb0*/  LDCU.64 UR8, c[0x4][0x70] ;  /* 0x01000e00ff0877ac */ /* 0x000f220008000a00 */
[----:B-1----:R-:W-:Y:S01]  /*7bc0*/  MOV R3, 0x0 ;  /* 0x0000000000037802 */ /* 0x002fe20000000f00 */
[----:B------:R-:W-:Y:S02]  /*7bd0*/  HFMA2 R12, -RZ, RZ, 0, 5.9604644775390625e-08 ;  /* 0x00000001ff0c7431 */ /* 0x000fe400000001ff */
[----:B------:R-:W-:Y:S02]  /*7be0*/  IMAD.MOV.U32 R8, RZ, RZ, 0x192 ;  /* 0x00000192ff087424 */ /* 0x000fe400078e00ff */
[----:B------:R-:W-:Y:S01]  /*7bf0*/  IMAD.MOV.U32 R13, RZ, RZ, RZ ;  /* 0x000000ffff0d7224 */ /* 0x000fe200078e00ff */
[----:B------:R-:W1:Y:S01]  /*7c00*/  LDCU.64 UR6, c[0x4][0x78] ;  /* 0x01000f00ff0677ac */ /* 0x000e620008000a00 */
[----:B------:R-:W2:Y:S01]  /*7c10*/  LDC.64 R2, c[0x4][R3] ;  /* 0x0100000003027b82 */ /* 0x000ea20000000a00 */
[----:B------:R-:W5:Y:S01]  /*7c20*/  LDCU.64 UR4, c[0x4][0x10] ;  /* 0x01000200ff0477ac */ /* 0x000f620008000a00 */
[----:B----4-:R-:W-:Y:S01]  /*7c30*/  MOV R5, UR9 ;  /* 0x0000000900057c02 */ /* 0x010fe20008000f00 */
[----:B---3--:R-:W-:Y:S01]  /*7c40*/  IMAD.U32 R4, RZ, RZ, UR8 ;  /* 0x00000008ff047e24 */ /* 0x008fe2000f8e00ff */
[----:B-1----:R-:W-:Y:S01]  /*7c50*/  MOV R7, UR7 ;  /* 0x0000000700077c02 */ /* 0x002fe20008000f00 */
[----:B------:R-:W-:Y:S01]  /*7c60*/  IMAD.U32 R6, RZ, RZ, UR6 ;  /* 0x00000006ff067e24 */ /* 0x000fe2000f8e00ff */
[----:B-----5:R-:W-:Y:S01]  /*7c70*/  MOV R11, UR5 ;  /* 0x00000005000b7c02 */ /* 0x020fe20008000f00 */
[----:B------:R-:W-:Y:S02]  /*7c80*/  IMAD.U32 R10, RZ, RZ, UR4 ;  /* 0x00000004ff0a7e24 */ /* 0x000fe4000f8e00ff */
[----:B------:R-:W-:Y:S07]  /*7c90*/  LEPC R20, `(.L_x_118) ;  /* 0x000000001014794e */ /* 0x000fee0000000000 */
[----:B--2---:R-:W-:Y:S05]  /*7ca0*/  CALL.ABS.NOINC R2 ;  /* 0x0000000002007343 */ /* 0x004fea0003c00000 */
.L_x_118:
[----:B-1----:R-:W-:Y:S01]  /*7cb0*/  SHF.L.U32 R3, R28, 0x10, RZ ;  /* 0x000000101c037819 */ /* 0x002fe200000006ff */
[----:B------:R-:W-:Y:S05]  /*7cc0*/  WARPSYNC.ALL ;  /* 0x0000000000007948 */ /* 0x000fea0003800000 */
[----:B------:R-:W-:Y:S01]  /*7cd0*/  R2UR UR4, R25 ;  /* 0x00000000190472ca */ /* 0x000fe200000e0000 */
[----:B------:R-:W-:Y:S01]  /*7ce0*/  BSSY.RECONVERGENT B0, `(.L_x_119) ;  /* 0x0000056000007945 */ /* 0x000fe20003800200 */
[C---:B------:R-:W-:Y:S02]  /*7cf0*/  SHF.L.U32 R20, R29.reuse, 0x10, RZ ;  /* 0x000000101d147819 */ /* 0x040fe400000006ff */
[----:B------:R-:W-:Y:S02]  /*7d00*/  LOP3.LUT R21, R29, 0xffff0000, RZ, 0xc0, !PT ;  /* 0xffff00001d157812 */ /* 0x000fe400078ec0ff */
[----:B------:R-:W-:Y:S02]  /*7d10*/  MOV R61, 0x10 ;  /* 0x00000010003d7802 */ /* 0x000fe40000000f00 */
[----:B------:R-:W-:Y:S02]  /*7d20*/  LOP3.LUT P6, RZ, R44, 0x40, RZ, 0xc0, !PT ;  /* 0x000000402cff7812 */ /* 0x000fe400078cc0ff */
[----:B------:R-:W-:Y:S02]  /*7d30*/  ISETP.NE.AND P0, PT, R54, RZ, PT ;  /* 0x000000ff3600720c */ /* 0x000fe40003f05270 */
[----:B------:R-:W-:Y:S01]  /*7d40*/  SEL R61, R61, 0xfffffff0, !P6 ;  /* 0xfffffff03d3d7807 */ /* 0x000fe20007000000 */
[----:B---3--:R-:W2:Y:S02]  /*7d50*/  LDTM.x16 R4, tmem[UR4] ;  /* 0x00000004000479ee */ /* 0x008ea40008240000 */
[----:B--2---:R-:W-:Y:S01]  /*7d60*/  FMUL R0, R24, R4 ;  /* 0x0000000418007220 */ /* 0x004fe20000400000 */
[----:B------:R-:W-:Y:S01]  /*7d70*/  LOP3.LUT R4, R28, 0xffff0000, RZ, 0xc0, !PT ;  /* 0xffff00001c047812 */ /* 0x000fe200078ec0ff */
[C---:B------:R-:W-:Y:S01]  /*7d80*/  FMUL R2, R24.reuse, R5 ;  /* 0x0000000518027220 */ /* 0x040fe20000400000 */
[----:B------:R-:W-:Y:S01]  /*7d90*/  FMUL R7, R24, R7 ;  /* 0x0000000718077220 */ /* 0x000fe20000400000 */
[----:B------:R-:W-:Y:S01]  /*7da0*/  FFMA R0, R26, R3, R0 ;  /* 0x000000031a007223 */ /* 0x000fe20000000000 */
[----:B------:R-:W-:Y:S01]  /*7db0*/  FMUL R3, R24, R6 ;  /* 0x0000000618037220 */ /* 0x000fe20000400000 */
[----:B------:R-:W-:Y:S01]  /*7dc0*/  FFMA R2, R26, R4, R2 ;  /* 0x000000041a027223 */ /* 0x000fe20000000002 */
[C---:B------:R-:W-:Y:S01]  /*7dd0*/  FMUL R4, R24.reuse, R8 ;  /* 0x0000000818047220 */ /* 0x040fe20000400000 */
[C---:B------:R-:W-:Y:S01]  /*7de0*/  FMUL R8, R24.reuse, R12 ;  /* 0x0000000c18087220 */ /* 0x040fe20000400000 */
[----:B------:R-:W-:Y:S01]  /*7df0*/  FMUL R12, R24, R16 ;  /* 0x00000010180c7220 */ /* 0x000fe20000400000 */
[----:B------:R-:W-:Y:S01]  /*7e00*/  SHF.L.U32 R16, R30, 0x10, RZ ;  /* 0x000000101e107819 */ /* 0x000fe200000006ff */
[----:B------:R-:W-:Y:S01]  /*7e10*/  FFMA R3, R26, R20, R3 ;  /* 0x000000141a037223 */ /* 0x000fe20000000003 */
[----:B------:R-:W-:Y:S01]  /*7e20*/  F2FP.BF16.F32.PACK_AB R32, R2, R0 ;  /* 0x000000000220723e */ /* 0x000fe200000010ff */
[----:B------:R-:W-:Y:S01]  /*7e30*/  FFMA R7, R26, R21, R7 ;  /* 0x000000151a077223 */ /* 0x000fe20000000007 */
[----:B------:R-:W-:Y:S01]  /*7e40*/  LOP3.LUT R0, R30, 0xffff0000, RZ, 0xc0, !PT ;  /* 0xffff00001e007812 */ /* 0x000fe200078ec0ff */
[----:B------:R-:W-:Y:S01]  /*7e50*/  FMUL R5, R24, R9 ;  /* 0x0000000918057220 */ /* 0x000fe20000400000 */
[C---:B------:R-:W-:Y:S01]  /*7e60*/  SHF.L.U32 R2, R31.reuse, 0x10, RZ ;  /* 0x000000101f027819 */ /* 0x040fe200000006ff */
[----:B------:R-:W-:Y:S01]  /*7e70*/  FFMA R4, R26, R16, R4 ;  /* 0x000000101a047223 */ /* 0x000fe20000000004 */
[----:B------:R-:W-:Y:S01]  /*7e80*/  LOP3.LUT R16, R31, 0xffff0000, RZ, 0xc0, !PT ;  /* 0xffff00001f107812 */ /* 0x000fe200078ec0ff */
[----:B------:R-:W-:Y:S01]  /*7e90*/  FMUL R6, R24, R10 ;  /* 0x0000000a18067220 */ /* 0x000fe20000400000 */
[----:B------:R-:W-:Y:S01]  /*7ea0*/  F2FP.BF16.F32.PACK_AB R33, R7, R3 ;  /* 0x000000030721723e */ /* 0x000fe200000010ff */
[----:B------:R-:W-:Y:S01]  /*7eb0*/  FFMA R5, R26, R0, R5 ;  /* 0x000000001a057223 */ /* 0x000fe20000000005 */
[----:B------:R-:W-:Y:S01]  /*7ec0*/  SHF.L.U32 R0, R36, 0x10, RZ ;  /* 0x0000001024007819 */ /* 0x000fe200000006ff */
[----:B------:R-:W-:Y:S01]  /*7ed0*/  FMUL R11, R24, R11 ;  /* 0x0000000b180b7220 */ /* 0x000fe20000400000 */
[----:B------:R-:W-:Y:S01]  /*7ee0*/  FFMA R6, R26, R2, R6 ;  /* 0x000000021a067223 */ /* 0x000fe20000000006 */
[----:B------:R-:W-:Y:S01]  /*7ef0*/  LOP3.LUT R2, R36, 0xffff0000, RZ, 0xc0, !PT ;  /* 0xffff000024027812 */ /* 0x000fe200078ec0ff */
[----:B------:R-:W-:Y:S01]  /*7f00*/  FMUL R9, R24, R13 ;  /* 0x0000000d18097220 */ /* 0x000fe20000400000 */
[C---:B------:R-:W-:Y:S01]  /*7f10*/  FFMA R11, R26.reuse, R16, R11 ;  /* 0x000000101a0b7223 */ /* 0x040fe2000000000b */
[C---:B------:R-:W-:Y:S01]  /*7f20*/  SHF.L.U32 R3, R37.reuse, 0x10, RZ ;  /* 0x0000001025037819 */ /* 0x040fe200000006ff */
[----:B------:R-:W-:Y:S01]  /*7f30*/  FFMA R8, R26, R0, R8 ;  /* 0x000000001a087223 */ /* 0x000fe20000000008 */
[C---:B------:R-:W-:Y:S01]  /*7f40*/  FMUL R10, R24.reuse, R14 ;  /* 0x0000000e180a7220 */ /* 0x040fe20000400000 */
[----:B------:R-:W-:Y:S01]  /*7f50*/  LOP3.LUT R0, R37, 0xffff0000, RZ, 0xc0, !PT ;  /* 0xffff000025007812 */ /* 0x000fe200078ec0ff */
[----:B------:R-:W-:Y:S01]  /*7f60*/  FMUL R15, R24, R15 ;  /* 0x0000000f180f7220 */ /* 0x000fe20000400000 */
[C---:B------:R-:W-:Y:S01]  /*7f70*/  FFMA R9, R26.reuse, R2, R9 ;  /* 0x000000021a097223 */ /* 0x040fe20000000009 */
[----:B------:R-:W-:Y:S01]  /*7f80*/  FFMA R10, R26, R3, R10 ;  /* 0x000000031a0a7223 */ /* 0x000fe2000000000a */
[----:B------:R-:W-:Y:S01]  /*7f90*/  SHF.L.U32 R2, R38, 0x10, RZ ;  /* 0x0000001026027819 */ /* 0x000fe200000006ff */
[----:B------:R-:W-:Y:S01]  /*7fa0*/  FFMA R15, R26, R0, R15 ;  /* 0x000000001a0f7223 */ /* 0x000fe2000000000f */
[----:B------:R-:W-:Y:S01]  /*7fb0*/  F2FP.BF16.F32.PACK_AB R34, R5, R4 ;  /* 0x000000040522723e */ /* 0x000fe200000010ff */
[----:B------:R-:W-:Y:S01]  /*7fc0*/  FMUL R13, R24, R17 ;  /* 0x00000011180d7220 */ /* 0x000fe20000400000 */
[----:B------:R-:W-:Y:S01]  /*7fd0*/  LOP3.LUT R3, R38, 0xffff0000, RZ, 0xc0, !PT ;  /* 0xffff000026037812 */ /* 0x000fe200078ec0ff */
[C---:B------:R-:W-:Y:S01]  /*7fe0*/  FMUL R14, R24.reuse, R18 ;  /* 0x00000012180e7220 */ /* 0x040fe20000400000 */
[C---:B------:R-:W-:Y:S01]  /*7ff0*/  SHF.L.U32 R4, R39.reuse, 0x10, RZ ;  /* 0x0000001027047819 */ /* 0x040fe200000006ff */
[----:B------:R-:W-:Y:S01]  /*8000*/  FMUL R19, R24, R19 ;  /* 0x0000001318137220 */ /* 0x000fe20000400000 */
[----:B------:R-:W-:Y:S01]  /*8010*/  LOP3.LUT R0, R39, 0xffff0000, RZ, 0xc0, !PT ;  /* 0xffff000027007812 */ /* 0x000fe200078ec0ff */
[C---:B------:R-:W-:Y:S01]  /*8020*/  FFMA R12, R26.reuse, R2, R12 ;  /* 0x000000021a0c7223 */ /* 0x040fe2000000000c */
[----:B------:R-:W-:Y:S01]  /*8030*/  F2FP.BF16.F32.PACK_AB R35, R11, R6 ;  /* 0x000000060b23723e */ /* 0x000fe200000010ff */
[C---:B------:R-:W-:Y:S01]  /*8040*/  FFMA R13, R26.reuse, R3, R13 ;  /* 0x000000031a0d7223 */ /* 0x040fe2000000000d */
[C---:B------:R-:W-:Y:S01]  /*8050*/  FFMA R14, R26.reuse, R4, R14 ;  /* 0x000000041a0e7223 */ /* 0x040fe2000000000e */
[----:B------:R-:W-:Y:S01]  /*8060*/  FFMA R19, R26, R0, R19 ;  /* 0x000000001a137223 */ /* 0x000fe20000000013 */
[----:B------:R-:W-:Y:S01]  /*8070*/  F2FP.BF16.F32.PACK_AB R8, R9, R8 ;  /* 0x000000080908723e */ /* 0x000fe200000010ff */
[----:B------:R1:W-:Y:S01]  /*8080*/  STS.128 [R62+0x200], R32 ;  /* 0x000200203e007388 */ /* 0x0003e20000000c00 */
[----:B------:R-:W-:Y:S02]  /*8090*/  F2FP.BF16.F32.PACK_AB R9, R15, R10 ;  /* 0x0000000a0f09723e */ /* 0x000fe400000010ff */
[----:B------:R-:W-:Y:S02]  /*80a0*/  F2FP.BF16.F32.PACK_AB R10, R13, R12 ;  /* 0x0000000c0d0a723e */ /* 0x000fe400000010ff */
[----:B------:R-:W-:Y:S02]  /*80b0*/  F2FP.BF16.F32.PACK_AB R11, R19, R14 ;  /* 0x0000000e130b723e */ /* 0x000fe400000010ff */
[----:B------:R-:W-:Y:S05]  /*80c0*/  IADD3 R0, PT, PT, R62, R61, RZ ;  /* 0x0000003d3e007210 */ /* 0x000fea0007ffe0ff */
[----:B------:R1:W-:Y:S01]  /*80d0*/  STS.128 [R0+0x200], R8 ;  /* 0x0002000800007388 */ /* 0x0003e20000000c00 */
[----:B------:R-:W-:Y:S01]  /*80e0*/  @!PT LDS RZ, [RZ] ;  /* 0x00000000fffff984 */ /* 0x000fe20000000800 */
[----:B------:R-:W-:Y:S01]  /*80f0*/  @!PT LDS RZ, [RZ] ;  /* 0x00000000fffff984 */ /* 0x000fe20000000800 */
[----:B------:R-:W-:Y:S01]  /*8100*/  @!PT LDS RZ, [RZ] ;  /* 0x00000000fffff984 */ /* 0x000fe20000000800 */
[----:B------:R-:W-:Y:S01]  /*8110*/  @!PT LDS RZ, [RZ] ;  /* 0x00000000fffff984 */ /* 0x000fe20000000800 */
[----:B------:R2:W-:Y:S07]  /*8120*/  MEMBAR.ALL.CTA ;  /* 0x0000000000007992 */ /* 0x0005ee0000008000 */
[----:B--2---:R-:W2:Y:S02]  /*8130*/  FENCE.VIEW.ASYNC.S ;  /* 0x00000000000073c6 */ /* 0x004ea40000000000 */
[----:B--2---:R-:W-:Y:S06]  /*8140*/  BAR.SYNC.DEFER_BLOCKING 0x1, 0x80 ;  /* 0x0042000000007b1d */ /* 0x004fec0000010000 */
[----:B------:R-:W-:Y:S05]  /*8150*/  @P0 BRA `(.L_x_120) ;  /* 0x0000000000380947 */ /* 0x000fea0003800000 */
[----:B------:R-:W2:Y:S01]  /*8160*/  LDCU.64 UR8, c[0x0][0x348] ;  /* 0x00006900ff0877ac */ /* 0x000ea20008000a00 */
[----:B------:R-:W-:Y:S01]  /*8170*/  R2UR UR6, R63 ;  /* 0x000000003f0672ca */ /* 0x000fe200000e0000 */
[----:B------:R-:W-:Y:S01]  /*8180*/  UMOV UR41, UR52 ;  /* 0x0000003400297c82 */ /* 0x000fe20008000000 */
[----:B------:R-:W-:Y:S11]  /*8190*/  UIADD3 UR7, UPT, UPT, UR52, 0x20, URZ ;  /* 0x0000002034077890 */ /* 0x000ff6000fffe0ff */
[----:B------:R-:W-:Y:S02]  /*81a0*/  UIADD3 UR6, UPT, UPT, UR50, UR6, URZ ;  /* 0x0000000632067290 */ /* 0x000fe4000fffe0ff */
[----:B--2---:R-:W-:Y:S02]  /*81b0*/  UIADD3 UR4, UP0, UPT, UR8, 0x680, URZ ;  /* 0x0000068008047890 */ /* 0x004fe4000ff1e0ff */
[----:B------:R-:W-:Y:S02]  /*81c0*/  UIADD3 UR40, UPT, UPT, UR6, 0x200, URZ ;  /* 0x0000020006287890 */ /* 0x000fe4000fffe0ff */
[----:B------:R-:W-:Y:S02]  /*81d0*/  UIADD3.X UR5, UPT, UPT, URZ, UR9, URZ, UP0, !UPT ;  /* 0x00000009ff057290 */ /* 0x000fe400087fe4ff */
[----:B------:R-:W-:Y:S07]  /*81e0*/  UIADD3 UR6, UPT, UPT, UR6, 0xa00, URZ ;  /* 0x00000a0006067890 */ /* 0x000fee000fffe0ff */
[----:B------:R2:W-:Y:S02]  /*81f0*/  UTMASTG.4D [UR40], [UR4] ;  /* 0x00000028040073b5 */ /* 0x0005e40008018000 */
[----:B--2---:R-:W-:Y:S01]  /*8200*/  UMOV UR40, UR6 ;  /* 0x0000000600287c82 */ /* 0x004fe20008000000 */
[----:B------:R-:W-:Y:S02]  /*8210*/  UMOV UR41, UR7 ;  /* 0x0000000700297c82 */ /* 0x000fe40008000000 */
[----:B------:R2:W-:Y:S02]  /*8220*/  UTMASTG.4D [UR40], [UR4] ;  /* 0x00000028040073b5 */ /* 0x0005e40008018000 */
[----:B--2---:R0:W-:Y:S02]  /*8230*/  UTMACMDFLUSH ;  /* 0x00000000000079b7 */ /* 0x0041e40000000000 */
.L_x_120:
[----:B------:R-:W-:Y:S05]  /*8240*/  BSYNC.RECONVERGENT B0 ;  /* 0x0000000000007941 */ /* 0x000fea0003800200 */
.L_x_119:
[----:B------:R-:W-:Y:S01]  /*8250*/  UIADD3 UR51, UPT, UPT, UR53, 0x1, URZ ;  /* 0x0000000135337890 */ /* 0x000fe2000fffe0ff */
[----:B------:R-:W-:Y:S03]  /*8260*/  BSSY.RECONVERGENT B0, `(.L_x_121) ;  /* 0x0000005000007945 */ /* 0x000fe60003800200 */
[----:B------:R-:W-:Y:S04]  /*8270*/  UISETP.NE.AND UP0, UPT, UR51, 0x3, UPT ;  /* 0x000000033300788c */ /* 0x000fe8000bf05270 */
[----:B------:R-:W-:Y:S01]  /*8280*/  USEL UR49, UR51, URZ, UP0 ;  /* 0x000000ff33317287 */ /* 0x000fe20008000000 */
[----:B------:R-:W-:Y:S11]  /*8290*/  @P0 BRA `(.L_x_122) ;  /* 0x0000000000040947 */ /* 0x000ff60003800000 */
[----:B------:R-:W-:Y:S04]  /*82a0*/  DEPBAR.LE SB0, 0x1 ;  /* 0x000080400000791a */ /* 0x000fe80000000000 */
.L_x_122:
[----:B------:R-:W-:Y:S05]  /*82b0*/  BSYNC.RECONVERGENT B0 ;  /* 0x0000000000007941 */ /* 0x000fea0003800200 */
.L_x_121:
[----:B------:R-:W-:Y:S01]  /*82c0*/  BAR.SYNC.DEFER_BLOCKING 0x1, 0x80 ;  /* 0x0042000000007b1d */ /* 0x000fe20000010000 */
[----:B------:R-:W-:Y:S01]  /*82d0*/  ISETP.NE.AND P1, PT, R60, RZ, PT ;  /* 0x000000ff3c00720c */ /* 0x000fe20003f25270 */
[----:B------:R-:W-:Y:S01]  /*82e0*/  UISETP.NE.AND UP0, UPT, UR56, URZ, UPT ;  /* 0x000000ff3800728c */ /* 0x000fe2000bf05270 */
[----:B------:R-:W-:Y:S11]  /*82f0*/  LEA R3, R64, UR50, 0x3 ;  /* 0x0000003240037c11 */ /* 0x000ff6000f8e18ff */
[----:B------:R-:W-:Y:S01]  /*8300*/  @P1 SHF.L.U32 R4, R27, 0x1f, RZ ;  /* 0x0000001f1b041819 */ /* 0x000fe200000006ff */
[----:B------:R-:W-:Y:S06]  /*8310*/  BRA.U !UP0, `(.L_x_123) ;  /* 0x0000000108247547 */ /* 0x000fec000b800000 */
[----:B-1----:R-:W1:Y:S01]  /*8320*/  S2R R0, SR_CgaCtaId ;  /* 0x0000000000007919 */ /* 0x002e620000008800 */
[----:B------:R-:W-:Y:S01]  /*8330*/  IMAD.U32 R2, RZ, RZ, UR54 ;  /* 0x00000036ff027e24 */ /* 0x000fe2000f8e00ff */
[----:B------:R-:W-:Y:S04]  /*8340*/  UIADD3 UR4, UPT, UPT, UR54, 0x1, URZ ;  /* 0x0000000136047890 */ /* 0x000fe8000fffe0ff */
[----:B------:R-:W-:Y:S01]  /*8350*/  @P1 LEA R2, R2, UR50, 0x3 ;  /* 0x0000003202021c11 */ /* 0x000fe2000f8e18ff */
[----:B------:R-:W-:Y:S04]  /*8360*/  UISETP.NE.AND UP0, UPT, UR4, 0x3, UPT ;  /* 0x000000030400788c */ /* 0x000fe8000bf05270 */
[----:B------:R-:W-:Y:S01]  /*8370*/  @P1 VIADD R2, R2, 0x128 ;  /* 0x0000012802021836 */ /* 0x000fe20000000000 */
[----:B------:R-:W-:Y:S04]  /*8380*/  USEL UR54, UR4, URZ, UP0 ;  /* 0x000000ff04367287 */ /* 0x000fe80008000000 */
[----:B-1----:R-:W-:Y:S04]  /*8390*/  @P1 PRMT R0, R0, 0x654, R2 ;  /* 0x0000065400001816 */ /* 0x002fe80000000002 */
[----:B------:R2:W-:Y:S04]  /*83a0*/  @P1 SYNCS.ARRIVE.TRANS64.RED.A1T0 RZ, [R0+URZ], RZ ;  /* 0x000000ff00ff19a7 */ /* 0x0005e800081004ff */
.L_x_123:
[----:B------:R-:W3:Y:S01]  /*83b0*/  @P1 SYNCS.PHASECHK.TRANS64.TRYWAIT P0, [R3+URZ+0x110], R4 ;  /* 0x00011004030015a7 */ /* 0x000ee200080011ff */
[----:B------:R-:W-:Y:S01]  /*83c0*/  BSSY B1, `(.L_x_124) ;  /* 0x0000012000017945 */ /* 0x000fe20003800000 */
[----:B---3--:R-:W-:Y:S03]  /*83d0*/  @P1 SEL R66, RZ, 0x1, !P0 ;  /* 0x00000001ff421807 */ /* 0x008fe60004000000 */
[----:B------:R-:W-:Y:S05]  /*83e0*/  @!P1 BRA `(.L_x_125) ;  /* 0x00000000003c9947 */ /* 0x000fea0003800000 */
[----:B------:R-:W-:Y:S01]  /*83f0*/  ISETP.NE.AND P1, PT, R67, RZ, PT ;  /* 0x000000ff4300720c */ /* 0x000fe20003f25270 */
[----:B------:R-:W-:Y:S01]  /*8400*/  BSSY B0, `(.L_x_126) ;  /* 0x0000009000007945 */ /* 0x000fe20003800000 */
[----:B------:R-:W-:Y:S11]  /*8410*/  ISETP.NE.AND P0, PT, R66, RZ, PT ;  /* 0x000000ff4200720c */ /* 0x000ff60003f05270 */
[----:B------:R-:W-:Y:S05]  /*8420*/  @P1 IMAD R64, R64, 0x1000, R65 ;  /* 0x0000100040401824 */ /* 0x000fea00078e0241 */
[----:B-12---:R-:W-:Y:S05]  /*8430*/  @P1 IADD3 R0, PT, PT, R64, UR50, RZ ;  /* 0x0000003240001c10 */ /* 0x006fea000fffe0ff */
[----:B------:R-:W-:Y:S01]  /*8440*/  @P1 IMAD.IADD R0, R61, 0x1, R0 ;  /* 0x000000013d001824 */ /* 0x000fe200078e0200 */
[----:B------:R-:W-:Y:S06]  /*8450*/  @P0 BRA `(.L_x_127) ;  /* 0x00000000000c0947 */ /* 0x000fec0003800000 */
[----:B------:R-:W-:Y:S04]  /*8460*/  SHF.L.U32 R27, R27, 0x1f, RZ ;  /* 0x0000001f1b1b7819 */ /* 0x000fe800000006ff */
[----:B------:R-:W1:Y:S02]  /*8470*/  SYNCS.PHASECHK.TRANS64.TRYWAIT P0, [R3+URZ+0x110], R27 ;  /* 0x0001101b030075a7 */ /* 0x000e6400080011ff */
[----:B-1----:R-:W-:Y:S05]  /*8480*/  @!P0 BRA `(.L_x_128) ;  /* 0x0000001800788947 */ /* 0x002fea0003800000 */
.L_x_127:
[----:B------:R-:W-:Y:S05]  /*8490*/  BSYNC B0 ;  /* 0x0000000000007941 */ /* 0x000fea0003800000 */
.L_x_126:
[----:B------:R-:W-:Y:S11]  /*84a0*/  ISETP.NE.AND P0, PT, R67, RZ, PT ;  /* 0x000000ff4300720c */ /* 0x000ff60003f05270 */
[----:B------:R-:W-:Y:S02]  /*84b0*/  @!UPT UIADD3 URZ, UPT, UPT, URZ, URZ, URZ ;  /* 0x000000fffffff290 */ /* 0x000fe4000fffe0ff */
[----:B------:R3:W4:Y:S04]  /*84c0*/  @P0 LDS.128 R28, [R64+UR50+0x200] ;  /* 0x00020032401c0984 */ /* 0x0007280008000c00 */
[----:B------:R3:W2:Y:S02]  /*84d0*/  @P0 LDS.128 R36, [R0+0x200] ;  /* 0x0002000000240984 */ /* 0x0006a40000000c00 */
.L_x_125:
[----:B------:R-:W-:Y:S05]  /*84e0*/  BSYNC B1 ;  /* 0x0000000000017941 */ /* 0x000fea0003800000 */
.L_x_124:
[----:B-123--:R-:W-:Y:S05]  /*84f0*/  VIADD R0, R25, 0x10 ;  /* 0x0000001019007836 */ /* 0x00efea0000000000 */
[----:B------:R-:W-:Y:S04]  /*8500*/  SHF.R.U32.HI R0, RZ, 0x15, R0 ;  /* 0x00000015ff007819 */ /* 0x000fe80000011600 */
[----:B------:R-:W-:Y:S11]  /*8510*/  LOP3.LUT P0, RZ, R0, 0x3, R46, 0x48, !PT ;  /* 0x0000000300ff7812 */ /* 0x000ff6000780482e */
[----:B------:R-:W-:Y:S02]  /*8520*/  @!UPT UIADD3 URZ, UPT, UPT, URZ, URZ, URZ ;  /* 0x000000fffffff290 */ /* 0x000fe4000fffe0ff */
[----:B------:R-:W-:Y:S05]  /*8530*/  @!P0 BRA `(.L_x_129) ;  /* 0x0000000000408947 */ /* 0x000fea0003800000 */
[----:B------:R-:W1:Y:S01]  /*8540*/  LDCU.64 UR8, c[0x4][0x70] ;  /* 0x01000e00ff0877ac */ /* 0x000e620008000a00 */
[----:B------:R-:W-:Y:S01]  /*8550*/  MOV R3, 0x0 ;  /* 0x0000000000037802 */ /* 0x000fe20000000f00 */
[----:B------:R-:W-:Y:S02]  /*8560*/  HFMA2 R12, -RZ, RZ, 0, 5.9604644775390625e-08 ;  /* 0x00000001ff0c7431 */ /* 0x000fe400000001ff */
[----:B------:R-:W-:Y:S02]  /*8570*/  IMAD.MOV.U32 R8, RZ, RZ, 0x192 ;  /* 0x00000192ff087424 */ /* 0x000fe400078e00ff */
[----:B------:R-:W-:Y:S01]  /*8580*/  IMAD.MOV.U32 R13, RZ, RZ, RZ ;  /* 0x000000ffff0d7224 */ /* 0x000fe200078e00ff */
[----:B------:R-:W2:Y:S01]  /*8590*/  LDCU.64 UR6, c[0x4][0x78] ;  /* 0x01000f00ff0677ac */ /* 0x000ea20008000a00 */
[----:B------:R-:W3:Y:S01]  /*85a0*/  LDC.64 R2, c[0x4][R3] ;  /* 0x0100000003027b82 */ /* 0x000ee20000000a00 */
[----:B------:R-:W5:Y:S01]  /*85b0*/  LDCU.64 UR4, c[0x4][0x10] ;  /* 0x01000200ff0477ac */ /* 0x000f620008000a00 */
[----:B-1----:R-:W-:Y:S01]  /*85c0*/  MOV R5, UR9 ;  /* 0x0000000900057c02 */ /* 0x002fe20008000f00 */
[----:B------:R-:W-:Y:S01]  /*85d0*/  IMAD.U32 R4, RZ, RZ, UR8 ;  /* 0x00000008ff047e24 */ /* 0x000fe2000f8e00ff */
[----:B--2---:R-:W-:Y:S01]  /*85e0*/  MOV R7, UR7 ;  /* 0x0000000700077c02 */ /* 0x004fe20008000f00 */
[----:B------:R-:W-:Y:S01]  /*85f0*/  IMAD.U32 R6, RZ, RZ, UR6 ;  /* 0x00000006ff067e24 */ /* 0x000fe2000f8e00ff */
[----:B-----5:R-:W-:Y:S01]  /*8600*/  MOV R11, UR5 ;  /* 0x00000005000b7c02 */ /* 0x020fe20008000f00 */
[----:B------:R-:W-:Y:S02]  /*8610*/  IMAD.U32 R10, RZ, RZ, UR4 ;  /* 0x00000004ff0a7e24 */ /* 0x000fe4000f8e00ff */
[----:B------:R-:W-:Y:S07]  /*8620*/  LEPC R20, `(.L_x_129) ;  /* 0x000000001014794e */ /* 0x000fee0000000000 */
[----:B---34-:R-:W-:Y:S05]  /*8630*/  CALL.ABS.NOINC R2 ;  /* 0x0000000002007343 */ /* 0x018fea0003c00000 */
.L_x_129:
[----:B------:R-:W-:Y:S01]  /*8640*/  ISETP.NE.AND P0, PT, R54, RZ, PT ;  /* 0x000000ff3600720c */ /* 0x000fe20003f05270 */
[----:B------:R-:W-:Y:S05]  /*8650*/  WARPSYNC.ALL ;  /* 0x0000000000007948 */ /* 0x000fea0003800000 */
[----:B------:R-:W-:Y:S01]  /*8660*/  R2UR UR4, R25 ;  /* 0x00000000190472ca */ /* 0x000fe200000e0000 */
[----:B------:R-:W-:Y:S01]  /*8670*/  BSSY.RECONVERGENT B0, `(.L_x_130) ;  /* 0x0000059000007945 */ /* 0x000fe20003800200 */
[C---:B----4-:R-:W-:Y:S02]  /*8680*/  SHF.L.U32 R0, R28.reuse, 0x10, RZ ;  /* 0x000000101c007819 */ /* 0x050fe400000006ff */
[----:B------:R-:W-:Y:S02]  /*8690*/  LOP3.LUT R2, R28, 0xffff0000, RZ, 0xc0, !PT ;  /* 0xffff00001c027812 */ /* 0x000fe400078ec0ff */
[C---:B------:R-:W-:Y:S02]  /*86a0*/  SHF.L.U32 R20, R29.reuse, 0x10, RZ ;  /* 0x000000101d147819 */ /* 0x040fe400000006ff */
[----:B------:R-:W-:Y:S02]  /*86b0*/  LOP3.LUT R21, R29, 0xffff0000, RZ, 0xc0, !PT ;  /* 0xffff00001d157812 */ /* 0x000fe400078ec0ff */
[C---:B------:R-:W-:Y:S02]  /*86c0*/  SHF.L.U32 R25, R30.reuse, 0x10, RZ ;  /* 0x000000101e197819 */ /* 0x040fe400000006ff */
[----:B------:R-:W-:Y:S01]  /*86d0*/  LOP3.LUT R27, R30, 0xffff0000, RZ, 0xc0, !PT ;  /* 0xffff00001e1b7812 */ /* 0x000fe200078ec0ff */
[----:B------:R-:W1:Y:S01]  /*86e0*/  LDTM.x16 R4, tmem[UR4+0x10] ;  /* 0x00001004000479ee */ /* 0x000e620008240000 */
[C---:B------:R-:W-:Y:S01]  /*86f0*/  SHF.L.U32 R28, R31.reuse, 0x10, RZ ;  /* 0x000000101f1c7819 */ /* 0x040fe200000006ff */
[----:B------:R-:W-:Y:S01]  /*8700*/  NOP ;  /* 0x0000000000007918 */ /* 0x000fe20000000000 */
[----:B------:R-:W-:Y:S02]  /*8710*/  LOP3.LUT R29, R31, 0xffff0000, RZ, 0xc0, !PT ;  /* 0xffff00001f1d7812 */ /* 0x000fe400078ec0ff */
[C---:B------:R-:W-:Y:S02]  /*8720*/  SHF.L.U32 R30, R36.reuse, 0x10, RZ ;  /* 0x00000010241e7819 */ /* 0x040fe400000006ff */
[----:B------:R-:W-:Y:S02]  /*8730*/  LOP3.LUT R31, R36, 0xffff0000, RZ, 0xc0, !PT ;  /* 0xffff0000241f7812 */ /* 0x000fe400078ec0ff */
[C---:B------:R-:W-:Y:S02]  /*8740*/  SHF.L.U32 R32, R37.reuse, 0x10, RZ ;  /* 0x0000001025207819 */ /* 0x040fe400000006ff */
[----:B------:R-:W-:Y:S02]  /*8750*/  LOP3.LUT R33, R37, 0xffff0000, RZ, 0xc0, !PT ;  /* 0xffff000025217812 */ /* 0x000fe400078ec0ff */
[C---:B------:R-:W-:Y:S02]  /*8760*/  SHF.L.U32 R34, R38.reuse, 0x10, RZ ;  /* 0x0000001026227819 */ /* 0x040fe400000006ff */
[----:B------:R-:W-:Y:S02]  /*8770*/  LOP3.LUT R35, R38, 0xffff0000, RZ, 0xc0, !PT ;  /* 0xffff000026237812 */ /* 0x000fe400078ec0ff */
[----:B------:R-:W-:Y:S02]  /*8780*/  IADD3 R57, PT, PT, R57, 0x170, RZ ;  /* 0x0000017039397810 */ /* 0x000fe40007ffe0ff */
[----:B------:R-:W-:Y:S02]  /*8790*/  SHF.L.U32 R36, R39, 0x10, RZ ;  /* 0x0000001027247819 */ /* 0x000fe400000006ff */
[----:B------:R-:W-:Y:S02]  /*87a0*/  LOP3.LUT R57, R57, 0xfefffff8, RZ, 0xc0, !PT ;  /* 0xfefffff839397812 */ /* 0x000fe400078ec0ff */
[----:B------:R-:W-:Y:S01]  /*87b0*/  LOP3.LUT R37, R39, 0xffff0000, RZ, 0xc0, !PT ;  /* 0xffff000027257812 */ /* 0x000fe200078ec0ff */
[C---:B-1----:R-:W-:Y:S01]  /*87c0*/  FMUL R4, R24.reuse, R4 ;  /* 0x0000000418047220 */ /* 0x042fe20000400000 */
[----:B------:R1:W-:Y:S01]  /*87d0*/  SYNCS.ARRIVE.TRANS64.RED.A1T0 RZ, [R57+URZ], RZ ;  /* 0x000000ff39ff79a7 */ /* 0x0003e200081004ff */
[C---:B------:R-:W-:Y:S01]  /*87e0*/  FMUL R5, R24.reuse, R5 ;  /* 0x0000000518057220 */ /* 0x040fe20000400000 */
[----:B------:R-:W-:Y:S01]  /*87f0*/  FMUL R6, R24, R6 ;  /* 0x0000000618067220 */ /* 0x000fe20000400000 */
[----:B------:R-:W-:Y:S01]  /*8800*/  FFMA R4, R26, R0, R4 ;  /* 0x000000001a047223 */ /* 0x000fe20000000004 */
[----:B------:R-:W-:Y:S01]  /*8810*/  FMUL R0, R24, R7 ;  /* 0x0000000718007220 */ /* 0x000fe20000400000 */
[C---:B------:R-:W-:Y:S01]  /*8820*/  FFMA R5, R26.reuse, R2, R5 ;  /* 0x000000021a057223 */ /* 0x040fe20000000005 */
[----:B------:R-:W-:Y:S01]  /*8830*/  FFMA R6, R26, R20, R6 ;  /* 0x000000141a067223 */ /* 0x000fe20000000006 */
[----:B------:R-:W-:Y:S01]  /*8840*/  FMUL R2, R24, R8 ;  /* 0x0000000818027220 */ /* 0x000fe20000400000 */
[----:B------:R-:W-:Y:S01]  /*8850*/  FFMA R0, R26, R21, R0 ;  /* 0x000000151a007223 */ /* 0x000fe20000000000 */
[C---:B------:R-:W-:Y:S01]  /*8860*/  FMUL R3, R24.reuse, R9 ;  /* 0x0000000918037220 */ /* 0x040fe20000400000 */
[----:B------:R-:W-:Y:S01]  /*8870*/  F2FP.BF16.F32.PACK_AB R4, R5, R4 ;  /* 0x000000040504723e */ /* 0x000fe200000010ff */
[C---:B------:R-:W-:Y:S01]  /*8880*/  FMUL R7, R24.reuse, R10 ;  /* 0x0000000a18077220 */ /* 0x040fe20000400000 */
[----:B------:R-:W-:Y:S01]  /*8890*/  FMUL R11, R24, R11 ;  /* 0x0000000b180b7220 */ /* 0x000fe20000400000 */
[----:B------:R-:W-:Y:S01]  /*88a0*/  F2FP.BF16.F32.PACK_AB R5, R0, R6 ;  /* 0x000000060005723e */ /* 0x000fe200000010ff */
[----:B------:R-:W-:Y:S01]  /*88b0*/  FFMA R2, R26, R25, R2 ;  /* 0x000000191a027223 */ /* 0x000fe20000000002 */
[----:B------:R-:W-:Y:S01]  /*88c0*/  FMUL R8, R24, R12 ;  /* 0x0000000c18087220 */ /* 0x000fe20000400000 */
[----:B------:R-:W-:Y:S01]  /*88d0*/  MOV R0, UR49 ;  /* 0x0000003100007c02 */ /* 0x000fe20008000f00 */
[----:B------:R-:W-:Y:S01]  /*88e0*/  FFMA R3, R26, R27, R3 ;  /* 0x0000001b1a037223 */ /* 0x000fe20000000003 */
[----:B------:R-:W-:Y:S01]  /*88f0*/  FMUL R9, R24, R13 ;  /* 0x0000000d18097220 */ /* 0x000fe20000400000 */
[----:B------:R-:W-:Y:S01]  /*8900*/  FFMA R7, R26, R28, R7 ;  /* 0x0000001c1a077223 */ /* 0x000fe20000000007 */
[----:B------:R-:W-:Y:S01]  /*8910*/  FMUL R10, R24, R14 ;  /* 0x0000000e180a7220 */ /* 0x000fe20000400000 */
[----:B------:R-:W-:Y:S01]  /*8920*/  FFMA R11, R26, R29, R11 ;  /* 0x0000001d1a0b7223 */ /* 0x000fe2000000000b */
[----:B------:R-:W-:Y:S01]  /*8930*/  FMUL R15, R24, R15 ;  /* 0x0000000f180f7220 */ /* 0x000fe20000400000 */
[----:B------:R-:W-:Y:S01]  /*8940*/  FFMA R8, R26, R30, R8 ;  /* 0x0000001e1a087223 */ /* 0x000fe20000000008 */
[----:B------:R-:W-:Y:S01]  /*8950*/  LEA R0, R0, R53, 0xb ;  /* 0x0000003500007211 */ /* 0x000fe200078e58ff */
[----:B------:R-:W-:Y:S01]  /*8960*/  FMUL R12, R24, R16 ;  /* 0x00000010180c7220 */ /* 0x000fe20000400000 */
[----:B------:R-:W-:Y:S01]  /*8970*/  FFMA R9, R26, R31, R9 ;  /* 0x0000001f1a097223 */ /* 0x000fe20000000009 */
[----:B------:R-:W-:Y:S01]  /*8980*/  FMUL R13, R24, R17 ;  /* 0x00000011180d7220 */ /* 0x000fe20000400000 */
[----:B------:R-:W-:Y:S01]  /*8990*/  FFMA R10, R26, R32, R10 ;  /* 0x000000201a0a7223 */ /* 0x000fe2000000000a */
[----:B------:R-:W-:Y:S01]  /*89a0*/  FMUL R14, R24, R18 ;  /* 0x00000012180e7220 */ /* 0x000fe20000400000 */
[----:B------:R-:W-:Y:S01]  /*89b0*/  FFMA R15, R26, R33, R15 ;  /* 0x000000211a0f7223 */ /* 0x000fe2000000000f */
[----:B------:R-:W-:Y:S01]  /*89c0*/  FMUL R19, R24, R19 ;  /* 0x0000001318137220 */ /* 0x000fe20000400000 */
[----:B------:R-:W-:Y:S01]  /*89d0*/  F2FP.BF16.F32.PACK_AB R6, R3, R2 ;  /* 0x000000020306723e */ /* 0x000fe200000010ff */
[C---:B------:R-:W-:Y:S01]  /*89e0*/  FFMA R12, R26.reuse, R34, R12 ;  /* 0x000000221a0c7223 */ /* 0x040fe2000000000c */
[----:B------:R-:W-:Y:S01]  /*89f0*/  F2FP.BF16.F32.PACK_AB R7, R11, R7 ;  /* 0x000000070b07723e */ /* 0x000fe200000010ff */
[----:B------:R-:W-:Y:S01]  /*8a00*/  FFMA R13, R26, R35, R13 ;  /* 0x000000231a0d7223 */ /* 0x000fe2000000000d */
[----:B------:R-:W-:Y:S01]  /*8a10*/  LEA R0, R0, UR50, 0x1 ;  /* 0x0000003200007c11 */ /* 0x000fe2000f8e08ff */
[C---:B------:R-:W-:Y:S01]  /*8a20*/  FFMA R14, R26.reuse, R36, R14 ;  /* 0x000000241a0e7223 */ /* 0x040fe2000000000e */
[----:B------:R-:W-:Y:S01]  /*8a30*/  FFMA R19, R26, R37, R19 ;  /* 0x000000251a137223 */ /* 0x000fe20000000013 */
[----:B------:R-:W-:Y:S02]  /*8a40*/  F2FP.BF16.F32.PACK_AB R8, R9, R8 ;  /* 0x000000080908723e */ /* 0x000fe400000010ff */
        /* <DEDUP_REMOVED lines=15> */
[----:B------:R-:W-:Y:S02]  /*8b40*/  ULEA UR6, UR49, UR50, 0xc ;  /* 0x0000003231067291 */ /* 0x000fe4000f8e60ff */
[----:B------:R-:W-:Y:S02]  /*8b50*/  UIADD3 UR41, UPT, UPT, UR52, 0x10, URZ ;  /* 0x0000001034297890 */ /* 0x000fe4000fffe0ff */
[----:B------:R-:W-:Y:S02]  /*8b60*/  UIADD3 UR40, UPT, UPT, UR6, 0x200, URZ ;  /* 0x0000020006287890 */ /* 0x000fe4000fffe0ff */
[----:B------:R-:W-:Y:S02]  /*8b70*/  UIADD3 UR6, UPT, UPT, UR6, 0xa00, URZ ;  /* 0x00000a0006067890 */ /* 0x000fe4000fffe0ff */
[----:B------:R-:W-:Y:S02]  /*8b80*/  UIADD3 UR7, UPT, UPT, UR52, 0x30, URZ ;  /* 0x0000003034077890 */ /* 0x000fe4000fffe0ff */
[----:B--2---:R-:W-:Y:S04]  /*8b90*/  UIADD3 UR4, UP0, UPT, UR8, 0x680, URZ ;  /* 0x0000068008047890 */ /* 0x004fe8000ff1e0ff */
[----:B------:R-:W-:Y:S09]  /*8ba0*/  UIADD3.X UR5, UPT, UPT, URZ, UR9, URZ, UP0, !UPT ;  /* 0x00000009ff057290 */ /* 0x000ff200087fe4ff */
[----:B------:R2:W-:Y:S02]  /*8bb0*/  UTMASTG.4D [UR40], [UR4] ;  /* 0x00000028040073b5 */ /* 0x0005e40008018000 */
[----:B--2---:R-:W-:Y:S01]  /*8bc0*/  UMOV UR40, UR6 ;  /* 0x0000000600287c82 */ /* 0x004fe20008000000 */
[----:B------:R-:W-:Y:S02]  /*8bd0*/  UMOV UR41, UR7 ;  /* 0x0000000700297c82 */ /* 0x000fe40008000000 */
[----:B------:R2:W-:Y:S02]  /*8be0*/  UTMASTG.4D [UR40], [UR4] ;  /* 0x00000028040073b5 */ /* 0x0005e40008018000 */
[----:B--2---:R0:W-:Y:S02]  /*8bf0*/  UTMACMDFLUSH ;  /* 0x00000000000079b7 */ /* 0x0041e40000000000 */
.L_x_131:
[----:B------:R-:W-:Y:S05]  /*8c00*/  BSYNC.RECONVERGENT B0 ;  /* 0x0000000000007941 */ /* 0x000fea0003800200 */
.L_x_130:
[----:B------:R-:W-:Y:S01]  /*8c10*/  UIADD3 UR4, UPT, UPT, UR49, 0x1, URZ ;  /* 0x0000000131047890 */ /* 0x000fe2000fffe0ff */
[----:B------:R-:W-:Y:S03]  /*8c20*/  BSSY.RECONVERGENT B0, `(.L_x_132) ;  /* 0x0000008000007945 */ /* 0x000fe60003800200 */
[----:B------:R-:W-:Y:S04]  /*8c30*/  UISETP.NE.AND UP0, UPT, UR4, 0x3, UPT ;  /* 0x000000030400788c */ /* 0x000fe8000bf05270 */
[----:B------:R-:W-:Y:S02]  /*8c40*/  UISETP.EQ.XOR UP1, UPT, UR51, 0x3, !UP0 ;  /* 0x000000033300788c */ /* 0x000fe4000c722a70 */
[----:B------:R-:W-:Y:S02]  /*8c50*/  USEL UR53, UR4, URZ, UP0 ;  /* 0x000000ff04357287 */ /* 0x000fe40008000000 */
[----:B------:R-:W-:Y:S04]  /*8c60*/  USEL UR5, URZ, 0x1, !UP1 ;  /* 0x00000001ff057887 */ /* 0x000fe8000c800000 */
[----:B------:R-:W-:Y:S01]  /*8c70*/  ULOP3.LUT UR57, UR57, UR5, URZ, 0x3c, !UPT ;  /* 0x0000000539397292 */ /* 0x000fe2000f8e3cff */
[----:B------:R-:W-:Y:S11]  /*8c80*/  @P0 BRA `(.L_x_133) ;  /* 0x0000000000040947 */ /* 0x000ff60003800000 */
[----:B------:R-:W-:Y:S04]  /*8c90*/  DEPBAR.LE SB0, 0x1 ;  /* 0x000080400000791a */ /* 0x000fe80000000000 */
.L_x_133:
[----:B------:R-:W-:Y:S05]  /*8ca0*/  BSYNC.RECONVERGENT B0 ;  /* 0x0000000000007941 */ /* 0x000fea0003800200 */
.L_x_132:
[----:B------:R-:W-:Y:S01]  /*8cb0*/  BAR.SYNC.DEFER_BLOCKING 0x1, 0x80 ;  /* 0x0042000000007b1d */ /* 0x000fe20000010000 */
[----:B------:R-:W-:Y:S01]  /*8cc0*/  UISETP.NE.AND UP0, UPT, UR56, -0x2, UPT ;  /* 0xfffffffe3800788c */ /* 0x000fe2000bf05270 */
[----:B------:R-:W-:Y:S08]  /*8cd0*/  IADD3 R22, PT, PT, R22, 0x1, RZ ;  /* 0x0000000116167810 */ /* 0x000ff00007ffe0ff */
[----:B------:R-:W-:Y:S05]  /*8ce0*/  BRA.U !UP0, `(.L_x_134) ;  /* 0x0000000108287547 */ /* 0x000fea000b800000 */
[----:B-1----:R-:W1:Y:S01]  /*8cf0*/  S2R R0, SR_CgaCtaId ;  /* 0x0000000000007919 */ /* 0x002e620000008800 */
[----:B------:R-:W-:Y:S01]  /*8d00*/  ISETP.NE.AND P0, PT, R60, RZ, PT ;  /* 0x000000ff3c00720c */ /* 0x000fe20003f05270 */
[----:B------:R-:W-:Y:S01]  /*8d10*/  IMAD.U32 R2, RZ, RZ, UR54 ;  /* 0x00000036ff027e24 */ /* 0x000fe2000f8e00ff */
[----:B------:R-:W-:Y:S04]  /*8d20*/  UIADD3 UR4, UPT, UPT, UR54, 0x1, URZ ;  /* 0x0000000136047890 */ /* 0x000fe8000fffe0ff */
[----:B------:R-:W-:Y:S04]  /*8d30*/  UISETP.NE.AND UP0, UPT, UR4, 0x3, UPT ;  /* 0x000000030400788c */ /* 0x000fe8000bf05270 */
[----:B------:R-:W-:Y:S03]  /*8d40*/  USEL UR54, UR4, URZ, UP0 ;  /* 0x000000ff04367287 */ /* 0x000fe60008000000 */
[----:B------:R-:W-:Y:S05]  /*8d50*/  @P0 LEA R2, R2, UR50, 0x3 ;  /* 0x0000003202020c11 */ /* 0x000fea000f8e18ff */
[----:B------:R-:W-:Y:S05]  /*8d60*/  @P0 VIADD R2, R2, 0x128 ;  /* 0x0000012802020836 */ /* 0x000fea0000000000 */
[----:B-1----:R-:W-:Y:S04]  /*8d70*/  @P0 PRMT R0, R0, 0x654, R2 ;  /* 0x0000065400000816 */ /* 0x002fe80000000002 */
[----:B------:R2:W-:Y:S03]  /*8d80*/  @P0 SYNCS.ARRIVE.TRANS64.RED.A1T0 RZ, [R0+URZ], RZ ;  /* 0x000000ff00ff09a7 */ /* 0x0005e600081004ff */
.L_x_134:
[----:B------:R-:W-:Y:S01]  /*8d90*/  R2UR UR6, R59 ;  /* 0x000000003b0672ca */ /* 0x000fe200000e0000 */
[----:B------:R-:W-:Y:S01]  /*8da0*/  UIADD3 UR56, UPT, UPT, UR56, 0x2, URZ ;  /* 0x0000000238387890 */ /* 0x000fe2000fffe0ff */
[----:B------:R-:W-:Y:S02]  /*8db0*/  R2UR UR5, R48 ;  /* 0x00000000300572ca */ /* 0x000fe400000e0000 */
[----:B------:R-:W-:Y:S02]  /*8dc0*/  R2UR UR4, R49 ;  /* 0x00000000310472ca */ /* 0x000fe400000e0000 */
[----:B------:R-:W-:Y:S02]  /*8dd0*/  R2UR UR49, R56 ;  /* 0x00000000383172ca */ /* 0x000fe400000e0000 */
[C---:B------:R-:W-:Y:S02]  /*8de0*/  ISETP.NE.AND P0, PT, R22.reuse, 0x2, PT ;  /* 0x000000021600780c */ /* 0x040fe40003f05270 */
[----:B------:R-:W-:Y:S02]  /*8df0*/  LOP3.LUT R51, R51, 0x1, RZ, 0x3c, !PT ;  /* 0x0000000133337812 */ /* 0x000fe400078e3cff */
[----:B-12---:R-:W-:Y:S01]  /*8e00*/  SEL R0, RZ, 0x1, P0 ;  /* 0x00000001ff007807 */ /* 0x006fe20000000000 */
[----:B------:R-:W-:Y:S01]  /*8e10*/  UISETP.NE.AND UP0, UPT, UR6, URZ, UPT ;  /* 0x000000ff0600728c */ /* 0x000fe2000bf05270 */
[----:B------:R-:W-:Y:S01]  /*8e20*/  SEL R22, R22, RZ, P0 ;  /* 0x000000ff16167207 */ /* 0x000fe20000000000 */
[----:B------:R-:W-:Y:S01]  /*8e30*/  UIADD3 UR19, UPT, UPT, UR36, UR5, URZ ;  /* 0x0000000524137290 */ /* 0x000fe2000fffe0ff */
[----:B------:R-:W-:Y:S01]  /*8e40*/  LOP3.LUT R52, R52, R0, RZ, 0x3c, !PT ;  /* 0x0000000034347212 */ /* 0x000fe200078e3cff */
[----:B------:R-:W-:Y:S05]  /*8e50*/  UIADD3 UR21, UPT, UPT, UR37, UR4, URZ ;  /* 0x0000000425157290 */ /* 0x000fea000fffe0ff */
[----:B------:R-:W-:Y:S07]  /*8e60*/  BRA.U UP0, `(.L_x_135) ;  /* 0xffffffd900647547 */ /* 0x000fee000b83ffff */
[----:B------:R-:W-:-:S13]  /*8e70*/  R2UR UR4, R50 ;  /* 0x00000000320472ca */ /* 0x000fda00000e0000 */
[----:B------:R-:W-:-:S09]  /*8e80*/  UISETP.NE.AND UP0, UPT, UR4, URZ, UPT ;  /* 0x000000ff0400728c */ /* 0x000fd2000bf05270 */
[----:B------:R-:W-:Y:S05]  /*8e90*/  BRA.U !UP0, `(.L_x_136) ;  /* 0x0000000108487547 */ /* 0x000fea000b800000 */
[----:B------:R-:W1:Y:S02]  /*8ea0*/  LDCU.64 UR4, c[0x0][0x890] ;  /* 0x00011200ff0477ac */ /* 0x000e640008000a00 */
[----:B-1----:R-:W-:-:S04]  /*8eb0*/  UISETP.NE.U32.AND UP0, UPT, UR4, URZ, UPT ;  /* 0x000000ff0400728c */ /* 0x002fc8000bf05070 */
[----:B------:R-:W-:-:S09]  /*8ec0*/  UISETP.NE.AND.EX UP0, UPT, UR5, URZ, UPT, UP0 ;  /* 0x000000ff0500728c */ /* 0x000fd2000bf05300 */
[----:B------:R-:W-:Y:S05]  /*8ed0*/  BRA.U UP0, `(.L_x_137) ;  /* 0x00000001000c7547 */ /* 0x000fea000b800000 */
[----:B------:R-:W-:-:S13]  /*8ee0*/  FSETP.NEU.AND P0, PT, R26, RZ, PT ;  /* 0x000000ff1a00720b */ /* 0x000fda0003f0d000 */
[----:B------:R-:W-:Y:S05]  /*8ef0*/  @!P0 EXIT ;  /* 0x000000000000894d */ /* 0x000fea0003800000 */
[----:B------:R-:W-:Y:S05]  /*8f00*/  BRA `(.L_x_136) ;  /* 0x00000000002c7947 */ /* 0x000fea0003800000 */
.L_x_137:
[----:B------:R-:W-:Y:S01]  /*8f10*/  ISETP.NE.AND P0, PT, R58, RZ, PT ;  /* 0x000000ff3a00720c */ /* 0x000fe20003f05270 */
[----:B------:R-:W-:-:S12]  /*8f20*/  BSSY.RECONVERGENT B0, `(.L_x_136) ;  /* 0x0000009000007945 */ /* 0x000fd80003800200 */
[----:B------:R-:W-:Y:S05]  /*8f30*/  @P0 BRA `(.L_x_138) ;  /* 0x0000000000140947 */ /* 0x000fea0003800000 */
[----:B------:R-:W1:Y:S02]  /*8f40*/  LDCU.64 UR4, c[0x0][0x888] ;  /* 0x00011100ff0477ac */ /* 0x000e640008000a00 */
[----:B-1----:R-:W-:-:S04]  /*8f50*/  ISETP.NE.U32.AND P0, PT, RZ, UR4, PT ;  /* 0x00000004ff007c0c */ /* 0x002fc8000bf05070 */
[----:B------:R-:W-:-:S13]  /*8f60*/  ISETP.NE.AND.EX P0, PT, RZ, UR5, PT, P0 ;  /* 0x00000005ff007c0c */ /* 0x000fda000bf05300 */
[----:B------:R-:W-:Y:S05]  /*8f70*/  @!P0 EXIT ;  /* 0x000000000000894d */ /* 0x000fea0003800000 */
[----:B------:R-:W-:Y:S05]  /*8f80*/  BRA `(.L_x_139) ;  /* 0x0000000000087947 */ /* 0x000fea0003800000 */
.L_x_138:
[----:B------:R-:W-:-:S13]  /*8f90*/  FSETP.NEU.AND P0, PT, R26, RZ, PT ;  /* 0x000000ff1a00720b */ /* 0x000fda0003f0d000 */
[----:B------:R-:W-:Y:S05]  /*8fa0*/  @!P0 EXIT ;  /* 0x000000000000894d */ /* 0x000fea0003800000 */
.L_x_139:
[----:B------:R-:W-:Y:S05]  /*8fb0*/  BSYNC.RECONVERGENT B0 ;  /* 0x0000000000007941 */ /* 0x000fea0003800200 */
.L_x_136:
[----:B------:R-:W1:Y:S01]  /*8fc0*/  S2UR UR5, SR_CgaCtaId ;  /* 0x00000000000579c3 */ /* 0x000e620000008800 */
[----:B------:R-:W-:Y:S01]  /*8fd0*/  ULEA UR4, UR54, UR50, 0x3 ;  /* 0x0000003236047291 */ /* 0x000fe2000f8e18ff */
[----:B------:R-:W-:-:S04]  /*8fe0*/  DEPBAR.LE SB0, 0x0 ;  /* 0x000080000000791a */ /* 0x000fc80000000000 */
[----:B------:R-:W-:-:S04]  /*8ff0*/  UIADD3 UR4, UPT, UPT, UR4, 0x128, URZ ;  /* 0x0000012804047890 */ /* 0x000fc8000fffe0ff */
[----:B-1----:R-:W-:-:S09]  /*9000*/  UPRMT UR4, UR5, 0x654, UR4 ;  /* 0x0000065405047896 */ /* 0x002fd20008000004 */
[----:B------:R-:W-:Y:S01]  /*9010*/  SYNCS.ARRIVE.TRANS64.RED.A1T0 RZ, [UR4], RZ ;  /* 0x000000ffffff79a7 */ /* 0x000fe20008100404 */
[----:B------:R-:W-:Y:S05]  /*9020*/  EXIT ;  /* 0x000000000000794d */ /* 0x000fea0003800000 */
.L_x_25:
[----:B------:R-:W-:Y:S07]  /*9030*/  MOV R0, UR11 ;  /* 0x0000000b00007c02 */ /* 0x000fee0008000f00 */
.L_x_140:
[----:B-1----:R1:W2:Y:S02]  /*9040*/  SYNCS.PHASECHK.TRANS64.TRYWAIT P0, [R0+URZ+0x88], R4 ;  /* 0x00008804000075a7 */ /* 0x0022a400080011ff */
[----:B--2---:R-:W-:Y:S05]  /*9050*/  @!P0 NANOSLEEP.SYNCS 0x989680 ;  /* 0x009896800000895d */ /* 0x004fea0003900000 */
[----:B------:R-:W2:Y:S02]  /*9060*/  @!P0 SYNCS.PHASECHK.TRANS64 P0, [R0+URZ+0x88], R4 ;  /* 0x00008804000085a7 */ /* 0x000ea400080010ff */
[----:B--2---:R-:W-:Y:S05]  /*9070*/  @!P0 BRA `(.L_x_140) ;  /* 0xfffffffc00f08947 */ /* 0x004fea000383ffff */
[----:B------:R-:W-:Y:S05]  /*9080*/  BRA `(.L_x_24) ;  /* 0xffffff8c00d87947 */ /* 0x000fea000383ffff */
.L_x_32:
[----:B-1----:R-:W-:Y:S07]  /*9090*/  MOV R0, UR21 ;  /* 0x0000001500007c02 */ /* 0x002fee0008000f00 */
.L_x_141:
[----:B-1----:R1:W2:Y:S02]  /*90a0*/  SYNCS.PHASECHK.TRANS64.TRYWAIT P0, [R0+URZ+0x88], R4 ;  /* 0x00008804000075a7 */ /* 0x0022a400080011ff */
[----:B--2---:R-:W-:Y:S05]  /*90b0*/  @!P0 NANOSLEEP.SYNCS 0x989680 ;  /* 0x009896800000895d */ /* 0x004fea0003900000 */
[----:B------:R-:W2:Y:S02]  /*90c0*/  @!P0 SYNCS.PHASECHK.TRANS64 P0, [R0+URZ+0x88], R4 ;  /* 0x00008804000085a7 */ /* 0x000ea400080010ff */
[----:B--2---:R-:W-:Y:S05]  /*90d0*/  @!P0 BRA `(.L_x_141) ;  /* 0xfffffffc00f08947 */ /* 0x004fea000383ffff */
[----:B------:R-:W-:Y:S05]  /*90e0*/  BRA `(.L_x_31) ;  /* 0xffffff9400047947 */ /* 0x000fea000383ffff */
.L_x_37:
[----:B-1----:R-:W-:-:S07]  /*90f0*/  MOV R0, UR24 ;  /* 0x0000001800007c02 */ /* 0x002fce0008000f00 */
.L_x_142:
[----:B-1----:R1:W2:Y:S02]  /*9100*/  SYNCS.PHASECHK.TRANS64.TRYWAIT P0, [R0+URZ+0x150], R3 ;  /* 0x00015003000075a7 */ /* 0x0022a400080011ff */
[----:B--2---:R-:W-:Y:S05]  /*9110*/  @!P0 NANOSLEEP.SYNCS 0x989680 ;  /* 0x009896800000895d */ /* 0x004fea0003900000 */
[----:B------:R-:W2:Y:S02]  /*9120*/  @!P0 SYNCS.PHASECHK.TRANS64 P0, [R0+URZ+0x150], R3 ;  /* 0x00015003000085a7 */ /* 0x000ea400080010ff */
[----:B--2---:R-:W-:Y:S05]  /*9130*/  @!P0 BRA `(.L_x_142) ;  /* 0xfffffffc00f08947 */ /* 0x004fea000383ffff */
[----:B------:R-:W-:Y:S05]  /*9140*/  BRA `(.L_x_143) ;  /* 0xffffff9400d07947 */ /* 0x000fea000383ffff */
.L_x_41:
[----:B------:R-:W-:-:S07]  /*9150*/  MOV R0, UR4 ;  /* 0x0000000400007c02 */ /* 0x000fce0008000f00 */
.L_x_144:
[----:B-1----:R1:W2:Y:S02]  /*9160*/  SYNCS.PHASECHK.TRANS64.TRYWAIT P0, [R0+URZ], R2 ;  /* 0x00000002000075a7 */ /* 0x0022a400080011ff */
[----:B--2---:R-:W-:Y:S05]  /*9170*/  @!P0 NANOSLEEP.SYNCS 0x989680 ;  /* 0x009896800000895d */ /* 0x004fea0003900000 */
[----:B------:R-:W2:Y:S02]  /*9180*/  @!P0 SYNCS.PHASECHK.TRANS64 P0, [R0+URZ], R2 ;  /* 0x00000002000085a7 */ /* 0x000ea400080010ff */
[----:B--2---:R-:W-:Y:S05]  /*9190*/  @!P0 BRA `(.L_x_144) ;  /* 0xfffffffc00f08947 */ /* 0x004fea000383ffff */
[----:B------:R-:W-:Y:S05]  /*91a0*/  BRA `(.L_x_145) ;  /* 0xffffff9c00647947 */ /* 0x000fea000383ffff */
.L_x_42:
[----:B------:R-:W-:-:S07]  /*91b0*/  MOV R0, UR5 ;  /* 0x0000000500007c02 */ /* 0x000fce0008000f00 */
.L_x_146:
[----:B-1----:R1:W2:Y:S02]  /*91c0*/  SYNCS.PHASECHK.TRANS64.TRYWAIT P0, [R0+URZ], R2 ;  /* 0x00000002000075a7 */ /* 0x0022a400080011ff */
[----:B--2---:R-:W-:Y:S05]  /*91d0*/  @!P0 NANOSLEEP.SYNCS 0x989680 ;  /* 0x009896800000895d */ /* 0x004fea0003900000 */
[----:B------:R-:W2:Y:S02]  /*91e0*/  @!P0 SYNCS.PHASECHK.TRANS64 P0, [R0+URZ], R2 ;  /* 0x00000002000085a7 */ /* 0x000ea400080010ff */
[----:B--2---:R-:W-:Y:S05]  /*91f0*/  @!P0 BRA `(.L_x_146) ;  /* 0xfffffffc00f08947 */ /* 0x004fea000383ffff */
[----:B------:R-:W-:Y:S05]  /*9200*/  BRA `(.L_x_147) ;  /* 0xffffff9c00747947 */ /* 0x000fea000383ffff */
.L_x_43:
[----:B------:R-:W-:-:S07]  /*9210*/  MOV R0, UR5 ;  /* 0x0000000500007c02 */ /* 0x000fce0008000f00 */
.L_x_148:
[----:B-1----:R1:W2:Y:S02]  /*9220*/  SYNCS.PHASECHK.TRANS64.TRYWAIT P0, [R0+URZ], R2 ;  /* 0x00000002000075a7 */ /* 0x0022a400080011ff */
[----:B--2---:R-:W-:Y:S05]  /*9230*/  @!P0 NANOSLEEP.SYNCS 0x989680 ;  /* 0x009896800000895d */ /* 0x004fea0003900000 */
[----:B------:R-:W2:Y:S02]  /*9240*/  @!P0 SYNCS.PHASECHK.TRANS64 P0, [R0+URZ], R2 ;  /* 0x00000002000085a7 */ /* 0x000ea400080010ff */
[----:B--2---:R-:W-:Y:S05]  /*9250*/  @!P0 BRA `(.L_x_148) ;  /* 0xfffffffc00f08947 */ /* 0x004fea000383ffff */
[----:B------:R-:W-:Y:S05]  /*9260*/  BRA `(.L_x_149) ;  /* 0xffffff9c00847947 */ /* 0x000fea000383ffff */
.L_x_44:
[----:B------:R-:W-:-:S07]  /*9270*/  MOV R0, UR5 ;  /* 0x0000000500007c02 */ /* 0x000fce0008000f00 */
.L_x_150:
[----:B-1----:R1:W2:Y:S02]  /*9280*/  SYNCS.PHASECHK.TRANS64.TRYWAIT P0, [R0+URZ], R2 ;  /* 0x00000002000075a7 */ /* 0x0022a400080011ff */
[----:B--2---:R-:W-:Y:S05]  /*9290*/  @!P0 NANOSLEEP.SYNCS 0x989680 ;  /* 0x009896800000895d */ /* 0x004fea0003900000 */
[----:B------:R-:W2:Y:S02]  /*92a0*/  @!P0 SYNCS.PHASECHK.TRANS64 P0, [R0+URZ], R2 ;  /* 0x00000002000085a7 */ /* 0x000ea400080010ff */
[----:B--2---:R-:W-:Y:S05]  /*92b0*/  @!P0 BRA `(.L_x_150) ;  /* 0xfffffffc00f08947 */ /* 0x004fea000383ffff */
[----:B------:R-:W-:Y:S05]  /*92c0*/  BRA `(.L_x_151) ;  /* 0xffffff9c00947947 */ /* 0x000fea000383ffff */
.L_x_45:
[----:B------:R-:W-:-:S07]  /*92d0*/  MOV R0, UR5 ;  /* 0x0000000500007c02 */ /* 0x000fce0008000f00 */
.L_x_152:
[----:B-1----:R1:W2:Y:S02]  /*92e0*/  SYNCS.PHASECHK.TRANS64.TRYWAIT P0, [R0+URZ], R2 ;  /* 0x00000002000075a7 */ /* 0x0022a400080011ff */
[----:B--2---:R-:W-:Y:S05]  /*92f0*/  @!P0 NANOSLEEP.SYNCS 0x989680 ;  /* 0x009896800000895d */ /* 0x004fea0003900000 */
[----:B------:R-:W2:Y:S02]  /*9300*/  @!P0 SYNCS.PHASECHK.TRANS64 P0, [R0+URZ], R2 ;  /* 0x00000002000085a7 */ /* 0x000ea400080010ff */
[----:B--2---:R-:W-:Y:S05]  /*9310*/  @!P0 BRA `(.L_x_152) ;  /* 0xfffffffc00f08947 */ /* 0x004fea000383ffff */
[----:B------:R-:W-:Y:S05]  /*9320*/  BRA `(.L_x_153) ;  /* 0xffffff9c00a47947 */ /* 0x000fea000383ffff */
.L_x_46:
[----:B------:R-:W-:-:S07]  /*9330*/  MOV R0, UR5 ;  /* 0x0000000500007c02 */ /* 0x000fce0008000f00 */
.L_x_154:
[----:B-1----:R1:W2:Y:S02]  /*9340*/  SYNCS.PHASECHK.TRANS64.TRYWAIT P0, [R0+URZ], R2 ;  /* 0x00000002000075a7 */ /* 0x0022a400080011ff */
[----:B--2---:R-:W-:Y:S05]  /*9350*/  @!P0 NANOSLEEP.SYNCS 0x989680 ;  /* 0x009896800000895d */ /* 0x004fea0003900000 */
[----:B------:R-:W2:Y:S02]  /*9360*/  @!P0 SYNCS.PHASECHK.TRANS64 P0, [R0+URZ], R2 ;  /* 0x00000002000085a7 */ /* 0x000ea400080010ff */
[----:B--2---:R-:W-:Y:S05]  /*9370*/  @!P0 BRA `(.L_x_154) ;  /* 0xfffffffc00f08947 */ /* 0x004fea000383ffff */
[----:B------:R-:W-:Y:S05]  /*9380*/  BRA `(.L_x_155) ;  /* 0xffffff9c00b47947 */ /* 0x000fea000383ffff */
.L_x_47:
[----:B------:R-:W-:-:S07]  /*9390*/  MOV R0, UR5 ;  /* 0x0000000500007c02 */ /* 0x000fce0008000f00 */
.L_x_156:
[----:B-1----:R1:W2:Y:S02]  /*93a0*/  SYNCS.PHASECHK.TRANS64.TRYWAIT P0, [R0+URZ], R2 ;  /* 0x00000002000075a7 */ /* 0x0022a400080011ff */
[----:B--2---:R-:W-:Y:S05]  /*93b0*/  @!P0 NANOSLEEP.SYNCS 0x989680 ;  /* 0x009896800000895d */ /* 0x004fea0003900000 */
[----:B------:R-:W2:Y:S02]  /*93c0*/  @!P0 SYNCS.PHASECHK.TRANS64 P0, [R0+URZ], R2 ;  /* 0x00000002000085a7 */ /* 0x000ea400080010ff */
[----:B--2---:R-:W-:Y:S05]  /*93d0*/  @!P0 BRA `(.L_x_156) ;  /* 0xfffffffc00f08947 */ /* 0x004fea000383ffff */
[----:B------:R-:W-:Y:S05]  /*93e0*/  BRA `(.L_x_157) ;  /* 0xffffff9c00c47947 */ /* 0x000fea000383ffff */
.L_x_48:
[----:B------:R-:W-:-:S07]  /*93f0*/  MOV R0, UR5 ;  /* 0x0000000500007c02 */ /* 0x000fce0008000f00 */
.L_x_158:
[----:B-1----:R1:W2:Y:S02]  /*9400*/  SYNCS.PHASECHK.TRANS64.TRYWAIT P0, [R0+URZ], R2 ;  /* 0x00000002000075a7 */ /* 0x0022a400080011ff */
[----:B--2---:R-:W-:Y:S05]  /*9410*/  @!P0 NANOSLEEP.SYNCS 0x989680 ;  /* 0x009896800000895d */ /* 0x004fea0003900000 */
[----:B------:R-:W2:Y:S02]  /*9420*/  @!P0 SYNCS.PHASECHK.TRANS64 P0, [R0+URZ], R2 ;  /* 0x00000002000085a7 */ /* 0x000ea400080010ff */
[----:B--2---:R-:W-:Y:S05]  /*9430*/  @!P0 BRA `(.L_x_158) ;  /* 0xfffffffc00f08947 */ /* 0x004fea000383ffff */
[----:B------:R-:W-:Y:S05]  /*9440*/  BRA `(.L_x_159) ;  /* 0xffffff9c00d47947 */ /* 0x000fea000383ffff */
.L_x_49:
[----:B------:R-:W-:-:S07]  /*9450*/  MOV R0, UR5 ;  /* 0x0000000500007c02 */ /* 0x000fce0008000f00 */
.L_x_160:
[----:B-1----:R1:W2:Y:S02]  /*9460*/  SYNCS.PHASECHK.TRANS64.TRYWAIT P0, [R0+URZ], R2 ;  /* 0x00000002000075a7 */ /* 0x0022a400080011ff */
[----:B--2---:R-:W-:Y:S05]  /*9470*/  @!P0 NANOSLEEP.SYNCS 0x989680 ;  /* 0x009896800000895d */ /* 0x004fea0003900000 */
[----:B------:R-:W2:Y:S02]  /*9480*/  @!P0 SYNCS.PHASECHK.TRANS64 P0, [R0+URZ], R2 ;  /* 0x00000002000085a7 */ /* 0x000ea400080010ff */
[----:B--2---:R-:W-:Y:S05]  /*9490*/  @!P0 BRA `(.L_x_160) ;  /* 0xfffffffc00f08947 */ /* 0x004fea000383ffff */
[----:B------:R-:W-:Y:S05]  /*94a0*/  BRA `(.L_x_161) ;  /* 0xffffff9c00e47947 */ /* 0x000fea000383ffff */
.L_x_50:
[----:B------:R-:W-:-:S07]  /*94b0*/  MOV R0, UR5 ;  /* 0x0000000500007c02 */ /* 0x000fce0008000f00 */
.L_x_162:
[----:B-1----:R1:W2:Y:S02]  /*94c0*/  SYNCS.PHASECHK.TRANS64.TRYWAIT P0, [R0+URZ], R2 ;  /* 0x00000002000075a7 */ /* 0x0022a400080011ff */
[----:B--2---:R-:W-:Y:S05]  /*94d0*/  @!P0 NANOSLEEP.SYNCS 0x989680 ;  /* 0x009896800000895d */ /* 0x004fea0003900000 */
[----:B------:R-:W2:Y:S02]  /*94e0*/  @!P0 SYNCS.PHASECHK.TRANS64 P0, [R0+URZ], R2 ;  /* 0x00000002000085a7 */ /* 0x000ea400080010ff */
[----:B--2---:R-:W-:Y:S05]  /*94f0*/  @!P0 BRA `(.L_x_162) ;  /* 0xfffffffc00f08947 */ /* 0x004fea000383ffff */
[----:B------:R-:W-:Y:S05]  /*9500*/  BRA `(.L_x_163) ;  /* 0xffffff9c00f47947 */ /* 0x000fea000383ffff */
.L_x_51:
[----:B------:R-:W-:-:S07]  /*9510*/  MOV R0, UR5 ;  /* 0x0000000500007c02 */ /* 0x000fce0008000f00 */
.L_x_164:
[----:B-1----:R1:W2:Y:S02]  /*9520*/  SYNCS.PHASECHK.TRANS64.TRYWAIT P0, [R0+URZ], R2 ;  /* 0x00000002000075a7 */ /* 0x0022a400080011ff */
[----:B--2---:R-:W-:Y:S05]  /*9530*/  @!P0 NANOSLEEP.SYNCS 0x989680 ;  /* 0x009896800000895d */ /* 0x004fea0003900000 */
[----:B------:R-:W2:Y:S02]  /*9540*/  @!P0 SYNCS.PHASECHK.TRANS64 P0, [R0+URZ], R2 ;  /* 0x00000002000085a7 */ /* 0x000ea400080010ff */
[----:B--2---:R-:W-:Y:S05]  /*9550*/  @!P0 BRA `(.L_x_164) ;  /* 0xfffffffc00f08947 */ /* 0x004fea000383ffff */
[----:B------:R-:W-:Y:S05]  /*9560*/  BRA `(.L_x_165) ;  /* 0xffffffa000047947 */ /* 0x000fea000383ffff */
.L_x_52:
[----:B------:R-:W-:-:S07]  /*9570*/  MOV R0, UR5 ;  /* 0x0000000500007c02 */ /* 0x000fce0008000f00 */
.L_x_166:
[----:B-1----:R1:W2:Y:S02]  /*9580*/  SYNCS.PHASECHK.TRANS64.TRYWAIT P0, [R0+URZ], R2 ;  /* 0x00000002000075a7 */ /* 0x0022a400080011ff */
[----:B--2---:R-:W-:Y:S05]  /*9590*/  @!P0 NANOSLEEP.SYNCS 0x989680 ;  /* 0x009896800000895d */ /* 0x004fea0003900000 */
[----:B------:R-:W2:Y:S02]  /*95a0*/  @!P0 SYNCS.PHASECHK.TRANS64 P0, [R0+URZ], R2 ;  /* 0x00000002000085a7 */ /* 0x000ea400080010ff */
[----:B--2---:R-:W-:Y:S05]  /*95b0*/  @!P0 BRA `(.L_x_166) ;  /* 0xfffffffc00f08947 */ /* 0x004fea000383ffff */
[----:B------:R-:W-:Y:S05]  /*95c0*/  BRA `(.L_x_167) ;  /* 0xffffffa000147947 */ /* 0x000fea000383ffff */
.L_x_53:
[----:B------:R-:W-:-:S07]  /*95d0*/  MOV R0, UR5 ;  /* 0x0000000500007c02 */ /* 0x000fce0008000f00 */
.L_x_168:
[----:B-1----:R1:W2:Y:S02]  /*95e0*/  SYNCS.PHASECHK.TRANS64.TRYWAIT P0, [R0+URZ], R2 ;  /* 0x00000002000075a7 */ /* 0x0022a400080011ff */
[----:B--2---:R-:W-:Y:S05]  /*95f0*/  @!P0 NANOSLEEP.SYNCS 0x989680 ;  /* 0x009896800000895d */ /* 0x004fea0003900000 */
[----:B------:R-:W2:Y:S02]  /*9600*/  @!P0 SYNCS.PHASECHK.TRANS64 P0, [R0+URZ], R2 ;  /* 0x00000002000085a7 */ /* 0x000ea400080010ff */
[----:B--2---:R-:W-:Y:S05]  /*9610*/  @!P0 BRA `(.L_x_168) ;  /* 0xfffffffc00f08947 */ /* 0x004fea000383ffff */
[----:B------:R-:W-:Y:S05]  /*9620*/  BRA `(.L_x_169) ;  /* 0xffffffa000247947 */ /* 0x000fea000383ffff */
.L_x_54:
[----:B------:R-:W-:-:S07]  /*9630*/  MOV R0, UR5 ;  /* 0x0000000500007c02 */ /* 0x000fce0008000f00 */
.L_x_170:
[----:B-1----:R1:W2:Y:S02]  /*9640*/  SYNCS.PHASECHK.TRANS64.TRYWAIT P0, [R0+URZ], R2 ;  /* 0x00000002000075a7 */ /* 0x0022a400080011ff */
[----:B--2---:R-:W-:Y:S05]  /*9650*/  @!P0 NANOSLEEP.SYNCS 0x989680 ;  /* 0x009896800000895d */ /* 0x004fea0003900000 */
[----:B------:R-:W2:Y:S02]  /*9660*/  @!P0 SYNCS.PHASECHK.TRANS64 P0, [R0+URZ], R2 ;  /* 0x00000002000085a7 */ /* 0x000ea400080010ff */
[----:B--2---:R-:W-:Y:S05]  /*9670*/  @!P0 BRA `(.L_x_170) ;  /* 0xfffffffc00f08947 */ /* 0x004fea000383ffff */
[----:B------:R-:W-:Y:S05]  /*9680*/  BRA `(.L_x_171) ;  /* 0xffffffa000347947 */ /* 0x000fea000383ffff */
.L_x_55:
[----:B------:R-:W-:-:S07]  /*9690*/  MOV R0, UR5 ;  /* 0x0000000500007c02 */ /* 0x000fce0008000f00 */
.L_x_172:
[----:B-1----:R1:W2:Y:S02]  /*96a0*/  SYNCS.PHASECHK.TRANS64.TRYWAIT P0, [R0+URZ], R2 ;  /* 0x00000002000075a7 */ /* 0x0022a400080011ff */
[----:B--2---:R-:W-:Y:S05]  /*96b0*/  @!P0 NANOSLEEP.SYNCS 0x989680 ;  /* 0x009896800000895d */ /* 0x004fea0003900000 */
[----:B------:R-:W2:Y:S02]  /*96c0*/  @!P0 SYNCS.PHASECHK.TRANS64 P0, [R0+URZ], R2 ;  /* 0x00000002000085a7 */ /* 0x000ea400080010ff */
[----:B--2---:R-:W-:Y:S05]  /*96d0*/  @!P0 BRA `(.L_x_172) ;  /* 0xfffffffc00f08947 */ /* 0x004fea000383ffff */
[----:B------:R-:W-:Y:S05]  /*96e0*/  BRA `(.L_x_173) ;  /* 0xffffffa000447947 */ /* 0x000fea000383ffff */
.L_x_56:
[----:B------:R-:W-:-:S07]  /*96f0*/  MOV R0, UR5 ;  /* 0x0000000500007c02 */ /* 0x000fce0008000f00 */
.L_x_174:
[----:B-1----:R1:W2:Y:S02]  /*9700*/  SYNCS.PHASECHK.TRANS64.TRYWAIT P0, [R0+URZ], R2 ;  /* 0x00000002000075a7 */ /* 0x0022a400080011ff */
[----:B--2---:R-:W-:Y:S05]  /*9710*/  @!P0 NANOSLEEP.SYNCS 0x989680 ;  /* 0x009896800000895d */ /* 0x004fea0003900000 */
[----:B------:R-:W2:Y:S02]  /*9720*/  @!P0 SYNCS.PHASECHK.TRANS64 P0, [R0+URZ], R2 ;  /* 0x00000002000085a7 */ /* 0x000ea400080010ff */
[----:B--2---:R-:W-:Y:S05]  /*9730*/  @!P0 BRA `(.L_x_174) ;  /* 0xfffffffc00f08947 */ /* 0x004fea000383ffff */
[----:B------:R-:W-:Y:S05]  /*9740*/  BRA `(.L_x_175) ;  /* 0xffffffa000547947 */ /* 0x000fea000383ffff */
.L_x_59:
[----:B------:R-:W-:-:S07]  /*9750*/  MOV R4, UR4 ;  /* 0x0000000400047c02 */ /* 0x000fce0008000f00 */
.L_x_176:
[----:B--2---:R2:W3:Y:S02]  /*9760*/  SYNCS.PHASECHK.TRANS64.TRYWAIT P1, [R4+URZ+0x158], R6 ;  /* 0x00015806040075a7 */ /* 0x0044e400080211ff */
[----:B---3--:R-:W-:Y:S05]  /*9770*/  @!P1 NANOSLEEP.SYNCS 0x989680 ;  /* 0x009896800000995d */ /* 0x008fea0003900000 */
[----:B------:R-:W3:Y:S02]  /*9780*/  @!P1 SYNCS.PHASECHK.TRANS64 P1, [R4+URZ+0x158], R6 ;  /* 0x00015806040095a7 */ /* 0x000ee400080210ff */
[----:B---3--:R-:W-:Y:S05]  /*9790*/  @!P1 BRA `(.L_x_176) ;  /* 0xfffffffc00f09947 */ /* 0x008fea000383ffff */
[----:B------:R-:W-:Y:S05]  /*97a0*/  BRA `(.L_x_177) ;  /* 0xffffffa000c47947 */ /* 0x000fea000383ffff */
.L_x_60:
[----:B--2---:R-:W-:-:S07]  /*97b0*/  MOV R4, UR4 ;  /* 0x0000000400047c02 */ /* 0x004fce0008000f00 */
.L_x_178:
[----:B--2---:R2:W3:Y:S02]  /*97c0*/  SYNCS.PHASECHK.TRANS64.TRYWAIT P1, [R4+URZ+0x150], R5 ;  /* 0x00015005040075a7 */ /* 0x0044e400080211ff */
[----:B---3--:R-:W-:Y:S05]  /*97d0*/  @!P1 NANOSLEEP.SYNCS 0x989680 ;  /* 0x009896800000995d */ /* 0x008fea0003900000 */
[----:B------:R-:W3:Y:S02]  /*97e0*/  @!P1 SYNCS.PHASECHK.TRANS64 P1, [R4+URZ+0x150], R5 ;  /* 0x00015005040095a7 */ /* 0x000ee400080210ff */
[----:B---3--:R-:W-:Y:S05]  /*97f0*/  @!P1 BRA `(.L_x_178) ;  /* 0xfffffffc00f09947 */ /* 0x008fea000383ffff */
[----:B------:R-:W-:Y:S05]  /*9800*/  BRA `(.L_x_179) ;  /* 0xffffffa000cc7947 */ /* 0x000fea000383ffff */
.L_x_70:
[----:B--2---:R-:W-:-:S04]  /*9810*/  MOV R5, UR5 ;  /* 0x0000000500057c02 */ /* 0x004fc80008000f00 */
[----:B------:R2:W3:Y:S03]  /*9820*/  SYNCS.PHASECHK.TRANS64.TRYWAIT P0, [R5+URZ+0x8], R6 ;  /* 0x00000806050075a7 */ /* 0x0004e600080011ff */
[----:B---3--:R-:W-:Y:S05]  /*9830*/  @!P0 NANOSLEEP.SYNCS 0x989680 ;  /* 0x009896800000895d */ /* 0x008fea0003900000 */
[----:B------:R-:W3:Y:S02]  /*9840*/  @!P0 SYNCS.PHASECHK.TRANS64 P0, [R5+URZ+0x8], R6 ;  /* 0x00000806050085a7 */ /* 0x000ee400080010ff */
[----:B---3--:R-:W-:Y:S05]  /*9850*/  @!P0 BRA `(.L_x_70) ;  /* 0xfffffffc00ec8947 */ /* 0x008fea000383ffff */
[----:B------:R-:W-:Y:S05]  /*9860*/  BRA `(.L_x_69) ;  /* 0xffffffa400987947 */ /* 0x000fea000383ffff */
.L_x_72:
[----:B------:R-:W-:Y:S01]  /*9870*/  BSSY B0, `(.L_x_180) ;  /* 0x0000006000007945 */ /* 0x000fe20003800000 */
[----:B------:R-:W-:-:S07]  /*9880*/  MOV R15, 0xffffffff ;  /* 0xffffffff000f7802 */ /* 0x000fce0000000f00 */
[----:B-12--5:R-:W-:Y:S05]  /*9890*/  WARPSYNC.COLLECTIVE R15, `(.L_x_181) ;  /* 0x000000000f0c7348 */ /* 0x026fea0003c00000 */
[----:B------:R-:W-:Y:S02]  /*98a0*/  ELECT P6, UR79, PT ;  /* 0x00000000004f782f */ /* 0x000fe400038c0000 */
[----:B------:R-:W-:Y:S01]  /*98b0*/  MOV R14, UR79 ;  /* 0x0000004f000e7c02 */ /* 0x000fe20008000f00 */
[----:B-12--5:R-:W-:Y:S10]  /*98c0*/  ENDCOLLECTIVE ;  /* 0x000000000000791b */ /* 0x026ff40003800000 */
.L_x_181:
[----:B------:R-:W-:Y:S05]  /*98d0*/  BSYNC B0 ;  /* 0x0000000000007941 */ /* 0x000fea0003800000 */
.L_x_180:
[----:B------:R-:W-:Y:S05]  /*98e0*/  BRA `(.L_x_182) ;  /* 0xffffffa400c87947 */ /* 0x000fea000383ffff */
.L_x_74:
[----:B--2---:R-:W-:-:S04]  /*98f0*/  MOV R3, UR5 ;  /* 0x0000000500037c02 */ /* 0x004fc80008000f00 */
[----:B------:R2:W3:Y:S03]  /*9900*/  SYNCS.PHASECHK.TRANS64.TRYWAIT P0, [R3+URZ+0x8], R4 ;  /* 0x00000804030075a7 */ /* 0x0004e600080011ff */
[----:B---3--:R-:W-:Y:S05]  /*9910*/  @!P0 NANOSLEEP.SYNCS 0x989680 ;  /* 0x009896800000895d */ /* 0x008fea0003900000 */
[----:B------:R-:W3:Y:S02]  /*9920*/  @!P0 SYNCS.PHASECHK.TRANS64 P0, [R3+URZ+0x8], R4 ;  /* 0x00000804030085a7 */ /* 0x000ee400080010ff */
[----:B---3--:R-:W-:Y:S05]  /*9930*/  @!P0 BRA `(.L_x_74) ;  /* 0xfffffffc00ec8947 */ /* 0x008fea000383ffff */
[----:B------:R-:W-:Y:S05]  /*9940*/  BRA `(.L_x_73) ;  /* 0xffffffa400cc7947 */ /* 0x000fea000383ffff */
.L_x_75:
[----:B------:R-:W-:-:S07]  /*9950*/  MOV R4, UR21 ;  /* 0x0000001500047c02 */ /* 0x000fce0008000f00 */
.L_x_183:
[----:B-1----:R1:W2:Y:S02]  /*9960*/  SYNCS.PHASECHK.TRANS64.TRYWAIT P0, [R4+URZ+0x150], R5 ;  /* 0x00015005040075a7 */ /* 0x0022a400080011ff */
[----:B--2---:R-:W-:Y:S05]  /*9970*/  @!P0 NANOSLEEP.SYNCS 0x989680 ;  /* 0x009896800000895d */ /* 0x004fea0003900000 */
[----:B------:R-:W2:Y:S02]  /*9980*/  @!P0 SYNCS.PHASECHK.TRANS64 P0, [R4+URZ+0x150], R5 ;  /* 0x00015005040085a7 */ /* 0x000ea400080010ff */
[----:B--2---:R-:W-:Y:S05]  /*9990*/  @!P0 BRA `(.L_x_183) ;  /* 0xfffffffc00f08947 */ /* 0x004fea000383ffff */
[----:B------:R-:W-:Y:S05]  /*99a0*/  BRA `(.L_x_184) ;  /* 0xffffffa800b87947 */ /* 0x000fea000383ffff */
.L_x_77:
[----:B------:R-:W-:-:S07]  /*99b0*/  MOV R4, UR26 ;  /* 0x0000001a00047c02 */ /* 0x000fce0008000f00 */
.L_x_185:
[----:B-1----:R1:W2:Y:S02]  /*99c0*/  SYNCS.PHASECHK.TRANS64.TRYWAIT P0, [R4+URZ+0x170], R5 ;  /* 0x00017005040075a7 */ /* 0x0022a400080011ff */
[----:B--2---:R-:W-:Y:S05]  /*99d0*/  @!P0 NANOSLEEP.SYNCS 0x989680 ;  /* 0x009896800000895d */ /* 0x004fea0003900000 */
[----:B------:R-:W2:Y:S02]  /*99e0*/  @!P0 SYNCS.PHASECHK.TRANS64 P0, [R4+URZ+0x170], R5 ;  /* 0x00017005040085a7 */ /* 0x000ea400080010ff */
[----:B--2---:R-:W-:Y:S05]  /*99f0*/  @!P0 BRA `(.L_x_185) ;  /* 0xfffffffc00f08947 */ /* 0x004fea000383ffff */
[----:B------:R-:W-:Y:S05]  /*9a00*/  BRA `(.L_x_76) ;  /* 0xffffffa800d87947 */ /* 0x000fea000383ffff */
.L_x_81:
[----:B-1----:R-:W-:Y:S07]  /*9a10*/  MOV R4, UR17 ;  /* 0x0000001100047c02 */ /* 0x002fee0008000f00 */
.L_x_186:
[----:B-1----:R1:W2:Y:S02]  /*9a20*/  SYNCS.PHASECHK.TRANS64.TRYWAIT P0, [R4+URZ], R6 ;  /* 0x00000006040075a7 */ /* 0x0022a400080011ff */
[----:B--2---:R-:W-:Y:S05]  /*9a30*/  @!P0 NANOSLEEP.SYNCS 0x989680 ;  /* 0x009896800000895d */ /* 0x004fea0003900000 */
[----:B------:R-:W2:Y:S02]  /*9a40*/  @!P0 SYNCS.PHASECHK.TRANS64 P0, [R4+URZ], R6 ;  /* 0x00000006040085a7 */ /* 0x000ea400080010ff */
[----:B--2---:R-:W-:Y:S05]  /*9a50*/  @!P0 BRA `(.L_x_186) ;  /* 0xfffffffc00f08947 */ /* 0x004fea000383ffff */
[----:B------:R-:W-:Y:S05]  /*9a60*/  BRA `(.L_x_80) ;  /* 0xffffffac00107947 */ /* 0x000fea000383ffff */
.L_x_85:
[----:B--2---:R-:W-:-:S07]  /*9a70*/  MOV R0, UR4 ;  /* 0x0000000400007c02 */ /* 0x004fce0008000f00 */
.L_x_187:
[----:B--2---:R2:W3:Y:S02]  /*9a80*/  SYNCS.PHASECHK.TRANS64.TRYWAIT P0, [R0+URZ], R2 ;  /* 0x00000002000075a7 */ /* 0x0044e400080011ff */
[----:B---3--:R-:W-:Y:S05]  /*9a90*/  @!P0 NANOSLEEP.SYNCS 0x989680 ;  /* 0x009896800000895d */ /* 0x008fea0003900000 */
[----:B------:R-:W3:Y:S02]  /*9aa0*/  @!P0 SYNCS.PHASECHK.TRANS64 P0, [R0+URZ], R2 ;  /* 0x00000002000085a7 */ /* 0x000ee400080010ff */
[----:B---3--:R-:W-:Y:S05]  /*9ab0*/  @!P0 BRA `(.L_x_187) ;  /* 0xfffffffc00f08947 */ /* 0x008fea000383ffff */
[----:B------:R-:W-:Y:S05]  /*9ac0*/  BRA `(.L_x_188) ;  /* 0xffffffb0000c7947 */ /* 0x000fea000383ffff */
.L_x_88:
[----:B------:R-:W-:-:S07]  /*9ad0*/  MOV R0, UR21 ;  /* 0x0000001500007c02 */ /* 0x000fce0008000f00 */
.L_x_189:
[----:B--2---:R2:W3:Y:S02]  /*9ae0*/  SYNCS.PHASECHK.TRANS64.TRYWAIT P1, [R0+URZ+0x180], R2 ;  /* 0x00018002000075a7 */ /* 0x0044e400080211ff */
[----:B---3--:R-:W-:Y:S05]  /*9af0*/  @!P1 NANOSLEEP.SYNCS 0x989680 ;  /* 0x009896800000995d */ /* 0x008fea0003900000 */
[----:B------:R-:W3:Y:S02]  /*9b00*/  @!P1 SYNCS.PHASECHK.TRANS64 P1, [R0+URZ+0x180], R2 ;  /* 0x00018002000095a7 */ /* 0x000ee400080210ff */
[----:B---3--:R-:W-:Y:S05]  /*9b10*/  @!P1 BRA `(.L_x_189) ;  /* 0xfffffffc00f09947 */ /* 0x008fea000383ffff */
[----:B------:R-:W-:Y:S05]  /*9b20*/  BRA `(.L_x_190) ;  /* 0xffffffb000587947 */ /* 0x000fea000383ffff */
.L_x_93:
[----:B------:R-:W-:Y:S07]  /*9b30*/  MOV R0, UR31 ;  /* 0x0000001f00007c02 */ /* 0x000fee0008000f00 */
.L_x_191:
[----:B-1----:R1:W2:Y:S02]  /*9b40*/  SYNCS.PHASECHK.TRANS64.TRYWAIT P0, [R0+URZ+0x150], R3 ;  /* 0x00015003000075a7 */ /* 0x0022a400080011ff */
[----:B--2---:R-:W-:Y:S05]  /*9b50*/  @!P0 NANOSLEEP.SYNCS 0x989680 ;  /* 0x009896800000895d */ /* 0x004fea0003900000 */
[----:B------:R-:W2:Y:S02]  /*9b60*/  @!P0 SYNCS.PHASECHK.TRANS64 P0, [R0+URZ+0x150], R3 ;  /* 0x00015003000085a7 */ /* 0x000ea400080010ff */
[----:B--2---:R-:W-:Y:S05]  /*9b70*/  @!P0 BRA `(.L_x_191) ;  /* 0xfffffffc00f08947 */ /* 0x004fea000383ffff */
[----:B------:R-:W-:Y:S05]  /*9b80*/  BRA `(.L_x_192) ;  /* 0xffffffb400e47947 */ /* 0x000fea000383ffff */
.L_x_96:
[----:B------:R-:W-:Y:S07]  /*9b90*/  MOV R3, UR31 ;  /* 0x0000001f00037c02 */ /* 0x000fee0008000f00 */
.L_x_193:
[----:B-1----:R1:W2:Y:S02]  /*9ba0*/  SYNCS.PHASECHK.TRANS64.TRYWAIT P1, [R3+URZ+0x148], R8 ;  /* 0x00014808030075a7 */ /* 0x0022a400080211ff */
[----:B--2---:R-:W-:Y:S05]  /*9bb0*/  @!P1 NANOSLEEP.SYNCS 0x989680 ;  /* 0x009896800000995d */ /* 0x004fea0003900000 */
[----:B------:R-:W2:Y:S02]  /*9bc0*/  @!P1 SYNCS.PHASECHK.TRANS64 P1, [R3+URZ+0x148], R8 ;  /* 0x00014808030095a7 */ /* 0x000ea400080210ff */
[----:B--2---:R-:W-:Y:S05]  /*9bd0*/  @!P1 BRA `(.L_x_193) ;  /* 0xfffffffc00f09947 */ /* 0x004fea000383ffff */
[----:B------:R-:W-:Y:S05]  /*9be0*/  BRA `(.L_x_95) ;  /* 0xffffffbc00407947 */ /* 0x000fea000383ffff */
.L_x_99:
[----:B------:R-:W-:Y:S07]  /*9bf0*/  MOV R0, UR4 ;  /* 0x0000000400007c02 */ /* 0x000fee0008000f00 */
.L_x_194:
[----:B-1----:R1:W2:Y:S02]  /*9c00*/  SYNCS.PHASECHK.TRANS64.TRYWAIT P1, [R0+URZ+0x128], R3 ;  /* 0x00012803000075a7 */ /* 0x0022a400080211ff */
[----:B--2---:R-:W-:Y:S05]  /*9c10*/  @!P1 NANOSLEEP.SYNCS 0x989680 ;  /* 0x009896800000995d */ /* 0x004fea0003900000 */
[----:B------:R-:W2:Y:S02]  /*9c20*/  @!P1 SYNCS.PHASECHK.TRANS64 P1, [R0+URZ+0x128], R3 ;  /* 0x00012803000095a7 */ /* 0x000ea400080210ff */
[----:B--2---:R-:W-:Y:S05]  /*9c30*/  @!P1 BRA `(.L_x_194) ;  /* 0xfffffffc00f09947 */ /* 0x004fea000383ffff */
[----:B------:R-:W-:Y:S05]  /*9c40*/  BRA `(.L_x_195) ;  /* 0xffffffc000607947 */ /* 0x000fea000383ffff */
.L_x_100:
[----:B------:R-:W-:Y:S07]  /*9c50*/  MOV R0, UR5 ;  /* 0x0000000500007c02 */ /* 0x000fee0008000f00 */
.L_x_196:
[----:B-1----:R1:W2:Y:S02]  /*9c60*/  SYNCS.PHASECHK.TRANS64.TRYWAIT P0, [R0+URZ+0x128], R3 ;  /* 0x00012803000075a7 */ /* 0x0022a400080011ff */
[----:B--2---:R-:W-:Y:S05]  /*9c70*/  @!P0 NANOSLEEP.SYNCS 0x989680 ;  /* 0x009896800000895d */ /* 0x004fea0003900000 */
[----:B------:R-:W2:Y:S02]  /*9c80*/  @!P0 SYNCS.PHASECHK.TRANS64 P0, [R0+URZ+0x128], R3 ;  /* 0x00012803000085a7 */ /* 0x000ea400080010ff */
[----:B--2---:R-:W-:Y:S05]  /*9c90*/  @!P0 BRA `(.L_x_196) ;  /* 0xfffffffc00f08947 */ /* 0x004fea000383ffff */
[----:B------:R-:W-:Y:S05]  /*9ca0*/  BRA `(.L_x_197) ;  /* 0xffffffc000ec7947 */ /* 0x000fea000383ffff */
.L_x_102:
[----:B------:R-:W-:-:S07]  /*9cb0*/  MOV R0, UR4 ;  /* 0x0000000400007c02 */ /* 0x000fce0008000f00 */
.L_x_198:
[----:B-1----:R1:W2:Y:S02]  /*9cc0*/  SYNCS.PHASECHK.TRANS64.TRYWAIT P0, [R0+URZ], R2 ;  /* 0x00000002000075a7 */ /* 0x0022a400080011ff */
[----:B--2---:R-:W-:Y:S05]  /*9cd0*/  @!P0 NANOSLEEP.SYNCS 0x989680 ;  /* 0x009896800000895d */ /* 0x004fea0003900000 */
[----:B------:R-:W2:Y:S02]  /*9ce0*/  @!P0 SYNCS.PHASECHK.TRANS64 P0, [R0+URZ], R2 ;  /* 0x00000002000085a7 */ /* 0x000ea400080010ff */
[----:B--2---:R-:W-:Y:S05]  /*9cf0*/  @!P0 BRA `(.L_x_198) ;  /* 0xfffffffc00f08947 */ /* 0x004fea000383ffff */
[----:B------:R-:W-:Y:S05]  /*9d00*/  BRA `(.L_x_199) ;  /* 0xffffffc4009c7947 */ /* 0x000fea000383ffff */
.L_x_103:
[----:B------:R-:W-:-:S07]  /*9d10*/  MOV R0, UR5 ;  /* 0x0000000500007c02 */ /* 0x000fce0008000f00 */
.L_x_200:
[----:B-1----:R1:W2:Y:S02]  /*9d20*/  SYNCS.PHASECHK.TRANS64.TRYWAIT P0, [R0+URZ], R2 ;  /* 0x00000002000075a7 */ /* 0x0022a400080011ff */
[----:B--2---:R-:W-:Y:S05]  /*9d30*/  @!P0 NANOSLEEP.SYNCS 0x989680 ;  /* 0x009896800000895d */ /* 0x004fea0003900000 */
[----:B------:R-:W2:Y:S02]  /*9d40*/  @!P0 SYNCS.PHASECHK.TRANS64 P0, [R0+URZ], R2 ;  /* 0x00000002000085a7 */ /* 0x000ea400080010ff */
[----:B--2---:R-:W-:Y:S05]  /*9d50*/  @!P0 BRA `(.L_x_200) ;  /* 0xfffffffc00f08947 */ /* 0x004fea000383ffff */
[----:B------:R-:W-:Y:S05]  /*9d60*/  BRA `(.L_x_201) ;  /* 0xffffffc400a87947 */ /* 0x000fea000383ffff */
.L_x_105:
[----:B------:R-:W-:Y:S07]  /*9d70*/  MOV R0, UR50 ;  /* 0x0000003200007c02 */ /* 0x000fee0008000f00 */
.L_x_202:
[----:B-1----:R1:W2:Y:S02]  /*9d80*/  SYNCS.PHASECHK.TRANS64.TRYWAIT P0, [R0+URZ+0x150], R2 ;  /* 0x00015002000075a7 */ /* 0x0022a400080011ff */
[----:B--2---:R-:W-:Y:S05]  /*9d90*/  @!P0 NANOSLEEP.SYNCS 0x989680 ;  /* 0x009896800000895d */ /* 0x004fea0003900000 */
[----:B------:R-:W2:Y:S02]  /*9da0*/  @!P0 SYNCS.PHASECHK.TRANS64 P0, [R0+URZ+0x150], R2 ;  /* 0x00015002000085a7 */ /* 0x000ea400080010ff */
[----:B--2---:R-:W-:Y:S05]  /*9db0*/  @!P0 BRA `(.L_x_202) ;  /* 0xfffffffc00f08947 */ /* 0x004fea000383ffff */
[----:B------:R-:W-:Y:S05]  /*9dc0*/  BRA `(.L_x_203) ;  /* 0xffffffc800987947 */ /* 0x000fea000383ffff */
.L_x_115:
[----:B-1----:R1:W3:Y:S02]  /*9dd0*/  SYNCS.PHASECHK.TRANS64.TRYWAIT P1, [R0+URZ+0x110], R2 ;  /* 0x00011002000075a7 */ /* 0x0022e400080211ff */
[----:B---3--:R-:W-:Y:S05]  /*9de0*/  @!P1 NANOSLEEP.SYNCS 0x989680 ;  /* 0x009896800000995d */ /* 0x008fea0003900000 */
[----:B------:R-:W3:Y:S02]  /*9df0*/  @!P1 SYNCS.PHASECHK.TRANS64 P1, [R0+URZ+0x110], R2 ;  /* 0x00011002000095a7 */ /* 0x000ee400080210ff */
[----:B---3--:R-:W-:Y:S05]  /*9e00*/  @!P1 BRA `(.L_x_115) ;  /* 0xfffffffc00f09947 */ /* 0x008fea000383ffff */
[----:B------:R-:W-:Y:S05]  /*9e10*/  BRA `(.L_x_114) ;  /* 0xffffffdc001c7947 */ /* 0x000fea000383ffff */
.L_x_117:
[----:B-1----:R1:W4:Y:S02]  /*9e20*/  SYNCS.PHASECHK.TRANS64.TRYWAIT P0, [R57+URZ+0x160], R3 ;  /* 0x00016003390075a7 */ /* 0x00232400080011ff */
[----:B----4-:R-:W-:Y:S05]  /*9e30*/  @!P0 NANOSLEEP.SYNCS 0x989680 ;  /* 0x009896800000895d */ /* 0x010fea0003900000 */
[----:B------:R-:W4:Y:S02]  /*9e40*/  @!P0 SYNCS.PHASECHK.TRANS64 P0, [R57+URZ+0x160], R3 ;  /* 0x00016003390085a7 */ /* 0x000f2400080010ff */
[----:B----4-:R-:W-:Y:S05]  /*9e50*/  @!P0 BRA `(.L_x_117) ;  /* 0xfffffffc00f08947 */ /* 0x010fea000383ffff */
[----:B------:R-:W-:Y:S05]  /*9e60*/  BRA `(.L_x_116) ;  /* 0xffffffdc004c7947 */ /* 0x000fea000383ffff */
.L_x_128:
[----:B-1----:R1:W2:Y:S02]  /*9e70*/  SYNCS.PHASECHK.TRANS64.TRYWAIT P0, [R3+URZ+0x110], R27 ;  /* 0x0001101b030075a7 */ /* 0x0022a400080011ff */
[----:B--2---:R-:W-:Y:S05]  /*9e80*/  @!P0 NANOSLEEP.SYNCS 0x989680 ;  /* 0x009896800000895d */ /* 0x004fea0003900000 */
[----:B------:R-:W2:Y:S02]  /*9e90*/  @!P0 SYNCS.PHASECHK.TRANS64 P0, [R3+URZ+0x110], R27 ;  /* 0x0001101b030085a7 */ /* 0x000ea400080010ff */
[----:B--2---:R-:W-:Y:S05]  /*9ea0*/  @!P0 BRA `(.L_x_128) ;  /* 0xfffffffc00f08947 */ /* 0x004fea000383ffff */
[----:B------:R-:W-:Y:S05]  /*9eb0*/  BRA `(.L_x_127) ;  /* 0xffffffe400747947 */ /* 0x000fea000383ffff */
        .weak           $__internal_0_$__cuda_sm10x_tcgen05_guardrail_trap_col_being_dealloced_not_returned_by_alloc
        .type           $__internal_0_$__cuda_sm10x_tcgen05_guardrail_trap_col_being_dealloced_not_returned_by_alloc,@function
        .size           $__internal_0_$__cuda_sm10x_tcgen05_guardrail_trap_col_being_dealloced_not_returned_by_alloc,($__internal_1_$__cuda_sm10x_tcgen05_guardrail_trap_phase_invalid_during_alloc - $__internal_0_$__cuda_sm10x_tcgen05_guardrail_trap_col_being_dealloced_not_returned_by_alloc)
$__internal_0_$__cuda_sm10x_tcgen05_guardrail_trap_col_being_dealloced_not_returned_by_alloc:
[----:B------:R-:W-:Y:S05]  /*9ec0*/  BPT.TRAP 0x1 ;  /* 0x000000040000795c */ /* 0x000fea0000300000 */
[----:B------:R-:W-:-:S04]  /*9ed0*/  HFMA2 R3, -RZ, RZ, 0, 0 ;  /* 0x00000000ff037431 */ /* 0x000fc800000001ff */
[----:B------:R-:W-:Y:S05]  /*9ee0*/  RET.REL.NODEC R2 `(_ZN7cutlass13device_kernelINS_4conv6kernel13ConvUniversalINS1_16ConvProblemShapeILNS1_8OperatorE2ELi2EEENS1_10collective14CollectiveConvINS1_47MainloopSm100TmaUmmaWarpSpecializedImplicitGemmILS5_2ELi17ELi2ELi1ELi2EN4cute5tupleIJNSA_1CILi2EEENSC_ILi1EEESE_EEEEENSB_IJNSC_ILi128EEENSB_IJNSC_ILi64EEEEEESJ_EEENS_10bfloat16_tESL_NSA_8TiledMMAINSA_8MMA_AtomIJNSA_26SM100_MMA_F16BF16_2x1SM_SSISL_SL_fLi128ELi64ELNSA_4UMMA5MajorE1ELSQ_1ELNSP_7ScaleInE0ELSR_0EEEEEENSA_6LayoutINSB_IJSE_SE_SE_EEENSB_IJNSC_ILi0EEESW_SW_EEEEENSB_IJNSA_10UnderscoreESZ_SZ_EEEEENS7_6detail27Sm100ImplicitGemmTileTraitsINSA_18SM100_TMA_2SM_LOADENSA_14ComposedLayoutINSA_7SwizzleILi3ELi4ELi3EEENSA_18smem_ptr_flag_bitsILi16EEENSU_INSB_IJSI_NSC_ILi8EEEEEENSB_IJSE_SI_EEEEEEEvEENS13_INSA_25SM100_TMA_2SM_LOAD_IM2COLENS15_INS16_ILi2ELi4ELi3EEES19_NSU_INSB_IJNSC_ILi32EEES1A_EEENSB_IJSE_S1I_EEEEEEEvEEEENS_8epilogue10collective18CollectiveEpilogueINS1P_23Sm100TmaWarpSpecializedILi3ELi2ELi16ELb1ELb0EEEJNSB_IJSI_SJ_SJ_EEENSB_IJNSU_ISI_SE_EENSU_INSB_IJNSC_ILi16EEESD_EEES1K_EEEEESL_NSB_IJlNSB_IJSE_llEEESW_EEESL_S21_NS1P_6fusion15FusionCallbacksIS1T_NS22_17LinearCombinationISL_fSL_fLNS_15FloatRoundStyleE2EEES1U_S1Z_JEEENSA_5SM1004TMEM4LOAD26SM100_TMEM_LOAD_32dp32b16xENSA_13SM90_TMA_LOADENS15_INS16_ILi1ELi4ELi3EEES19_NSU_INSB_IJS1A_S1W_EEENSB_IJS1W_SE_EEEEEEENSA_39AutoVectorizingCopyWithAssumedAlignmentILi128EEENSA_14SM90_TMA_STOREES2H_S2J_S2J_EEEvvEEEEvNT_6ParamsE) ;  /* 0xffffff6002447950 */ /* 0x000fea0003c3ffff */
        .weak           $__internal_1_$__cuda_sm10x_tcgen05_guardrail_trap_phase_invalid_during_alloc
        .type           $__internal_1_$__cuda_sm10x_tcgen05_guardrail_trap_phase_invalid_during_alloc,@function
        .size           $__internal_1_$__cuda_sm10x_tcgen05_guardrail_trap_phase_invalid_during_alloc,($__internal_2_$__cuda_sm10x_tcgen05_guardrail_trap_unallocated_columns_being_dealloced - $__internal_1_$__cuda_sm10x_tcgen05_guardrail_trap_phase_invalid_during_alloc)
$__internal_1_$__cuda_sm10x_tcgen05_guardrail_trap_phase_invalid_during_alloc:
[----:B------:R-:W-:Y:S05]  /*9ef0*/  BPT.TRAP 0x1 ;  /* 0x000000040000795c */ /* 0x000fea0000300000 */
[----:B------:R-:W-:-:S04]  /*9f00*/  MOV R5, 0x0 ;  /* 0x0000000000057802 */ /* 0x000fc80000000f00 */
[----:B------:R-:W-:Y:S05]  /*9f10*/  RET.REL.NODEC R4 `(_ZN7cutlass13device_kernelINS_4conv6kernel13ConvUniversalINS1_16ConvProblemShapeILNS1_8OperatorE2ELi2EEENS1_10collective14CollectiveConvINS1_47MainloopSm100TmaUmmaWarpSpecializedImplicitGemmILS5_2ELi17ELi2ELi1ELi2EN4cute5tupleIJNSA_1CILi2EEENSC_ILi1EEESE_EEEEENSB_IJNSC_ILi128EEENSB_IJNSC_ILi64EEEEEESJ_EEENS_10bfloat16_tESL_NSA_8TiledMMAINSA_8MMA_AtomIJNSA_26SM100_MMA_F16BF16_2x1SM_SSISL_SL_fLi128ELi64ELNSA_4UMMA5MajorE1ELSQ_1ELNSP_7ScaleInE0ELSR_0EEEEEENSA_6LayoutINSB_IJSE_SE_SE_EEENSB_IJNSC_ILi0EEESW_SW_EEEEENSB_IJNSA_10UnderscoreESZ_SZ_EEEEENS7_6detail27Sm100ImplicitGemmTileTraitsINSA_18SM100_TMA_2SM_LOADENSA_14ComposedLayoutINSA_7SwizzleILi3ELi4ELi3EEENSA_18smem_ptr_flag_bitsILi16EEENSU_INSB_IJSI_NSC_ILi8EEEEEENSB_IJSE_SI_EEEEEEEvEENS13_INSA_25SM100_TMA_2SM_LOAD_IM2COLENS15_INS16_ILi2ELi4ELi3EEES19_NSU_INSB_IJNSC_ILi32EEES1A_EEENSB_IJSE_S1I_EEEEEEEvEEEENS_8epilogue10collective18CollectiveEpilogueINS1P_23Sm100TmaWarpSpecializedILi3ELi2ELi16ELb1ELb0EEEJNSB_IJSI_SJ_SJ_EEENSB_IJNSU_ISI_SE_EENSU_INSB_IJNSC_ILi16EEESD_EEES1K_EEEEESL_NSB_IJlNSB_IJSE_llEEESW_EEESL_S21_NS1P_6fusion15FusionCallbacksIS1T_NS22_17LinearCombinationISL_fSL_fLNS_15FloatRoundStyleE2EEES1U_S1Z_JEEENSA_5SM1004TMEM4LOAD26SM100_TMEM_LOAD_32dp32b16xENSA_13SM90_TMA_LOADENS15_INS16_ILi1ELi4ELi3EEES19_NSU_INSB_IJS1A_S1W_EEENSB_IJS1W_SE_EEEEEEENSA_39AutoVectorizingCopyWithAssumedAlignmentILi128EEENSA_14SM90_TMA_STOREES2H_S2J_S2J_EEEvvEEEEvNT_6ParamsE) ;  /* 0xffffff6004387950 */ /* 0x000fea0003c3ffff */
        .weak           $__internal_2_$__cuda_sm10x_tcgen05_guardrail_trap_unallocated_columns_being_dealloced
        .type           $__internal_2_$__cuda_sm10x_tcgen05_guardrail_trap_unallocated_columns_being_dealloced,@function
        .size           $__internal_2_$__cuda_sm10x_tcgen05_guardrail_trap_unallocated_columns_being_dealloced,(.L_x_205 - $__internal_2_$__cuda_sm10x_tcgen05_guardrail_trap_unallocated_columns_being_dealloced)
$__internal_2_$__cuda_sm10x_tcgen05_guardrail_trap_unallocated_columns_being_dealloced:
[----:B------:R-:W-:Y:S05]  /*9f20*/  BPT.TRAP 0x1 ;  /* 0x000000040000795c */ /* 0x000fea0000300000 */
[----:B------:R-:W-:-:S04]  /*9f30*/  HFMA2 R3, -RZ, RZ, 0, 0 ;  /* 0x00000000ff037431 */ /* 0x000fc800000001ff */
[----:B------:R-:W-:Y:S05]  /*9f40*/  RET.REL.NODEC R2 `(_ZN7cutlass13device_kernelINS_4conv6kernel13ConvUniversalINS1_16ConvProblemShapeILNS1_8OperatorE2ELi2EEENS1_10collective14CollectiveConvINS1_47MainloopSm100TmaUmmaWarpSpecializedImplicitGemmILS5_2ELi17ELi2ELi1ELi2EN4cute5tupleIJNSA_1CILi2EEENSC_ILi1EEESE_EEEEENSB_IJNSC_ILi128EEENSB_IJNSC_ILi64EEEEEESJ_EEENS_10bfloat16_tESL_NSA_8TiledMMAINSA_8MMA_AtomIJNSA_26SM100_MMA_F16BF16_2x1SM_SSISL_SL_fLi128ELi64ELNSA_4UMMA5MajorE1ELSQ_1ELNSP_7ScaleInE0ELSR_0EEEEEENSA_6LayoutINSB_IJSE_SE_SE_EEENSB_IJNSC_ILi0EEESW_SW_EEEEENSB_IJNSA_10UnderscoreESZ_SZ_EEEEENS7_6detail27Sm100ImplicitGemmTileTraitsINSA_18SM100_TMA_2SM_LOADENSA_14ComposedLayoutINSA_7SwizzleILi3ELi4ELi3EEENSA_18smem_ptr_flag_bitsILi16EEENSU_INSB_IJSI_NSC_ILi8EEEEEENSB_IJSE_SI_EEEEEEEvEENS13_INSA_25SM100_TMA_2SM_LOAD_IM2COLENS15_INS16_ILi2ELi4ELi3EEES19_NSU_INSB_IJNSC_ILi32EEES1A_EEENSB_IJSE_S1I_EEEEEEEvEEEENS_8epilogue10collective18CollectiveEpilogueINS1P_23Sm100TmaWarpSpecializedILi3ELi2ELi16ELb1ELb0EEEJNSB_IJSI_SJ_SJ_EEENSB_IJNSU_ISI_SE_EENSU_INSB_IJNSC_ILi16EEESD_EEES1K_EEEEESL_NSB_IJlNSB_IJSE_llEEESW_EEESL_S21_NS1P_6fusion15FusionCallbacksIS1T_NS22_17LinearCombinationISL_fSL_fLNS_15FloatRoundStyleE2EEES1U_S1Z_JEEENSA_5SM1004TMEM4LOAD26SM100_TMEM_LOAD_32dp32b16xENSA_13SM90_TMA_LOADENS15_INS16_ILi1ELi4ELi3EEES19_NSU_INSB_IJS1A_S1W_EEENSB_IJS1W_SE_EEEEEEENSA_39AutoVectorizingCopyWithAssumedAlignmentILi128EEENSA_14SM90_TMA_STOREES2H_S2J_S2J_EEEvvEEEEvNT_6ParamsE) ;  /* 0xffffff60022c7950 */ /* 0x000fea0003c3ffff */
.L_x_204:
[----:B------:R-:W-:-:S00]  /*9f50*/  BRA `(.L_x_204) ;  /* 0xfffffffc00fc7947 */ /* 0x000fc0000383ffff */
[----:B------:R-:W-:-:S00]  /*9f60*/  NOP ;  /* 0x0000000000007918 */ /* 0x000fc00000000000 */
        /* <DEDUP_REMOVED lines=9> */
.L_x_205:


//--------------------- .nv.global.init           --------------------------
	.section	.nv.global.init,"aw",@progbits
.nv.global.init:
	.type		$str$29,@object
	.size		$str$29,($str$30 - $str$29)
$str$29:
        /*0000*/ 	.byte	0x28, 0x61, 0x64, 0x64, 0x72, 0x65, 0x73, 0x73, 0x20, 0x26, 0x20, 0x6d, 0x61, 0x73, 0x6b, 0x29
        /*0010*/ 	.byte	0x20, 0x3d, 0x3d, 0x20, 0x30, 0x00
	.type		$str$30,@object
	.size		$str$30,($str$28 - $str$30)
$str$30:
        /*0016*/ 	.byte	0x2f, 0x74, 0x6d, 0x70, 0x2f, 0x63, 0x75, 0x74, 0x6c, 0x61, 0x73, 0x73, 0x5f, 0x73, 0x77, 0x65
        /*0026*/ 	.byte	0x65, 0x70, 0x5f, 0x73, 0x72, 0x63, 0x2f, 0x69, 0x6e, 0x63, 0x6c, 0x75, 0x64, 0x65, 0x2f, 0x63
        /*0036*/ 	.byte	0x75, 0x74, 0x65, 0x2f, 0x70, 0x6f, 0x69, 0x6e, 0x74, 0x65, 0x72, 0x5f, 0x66, 0x6c, 0x61, 0x67
        /*0046*/ 	.byte	0x67, 0x65, 0x64, 0x2e, 0x68, 0x70, 0x70, 0x00
	.type		$str$28,@object
	.size		$str$28,($str$27 - $str$28)
$str$28:
        /*004e*/ 	.byte	0x2f, 0x74, 0x6d, 0x70, 0x2f, 0x63, 0x75, 0x74, 0x6c, 0x61, 0x73, 0x73, 0x5f, 0x73, 0x77, 0x65
        /*005e*/ 	.byte	0x65, 0x70, 0x5f, 0x73, 0x72, 0x63, 0x2f, 0x69, 0x6e, 0x63, 0x6c, 0x75, 0x64, 0x65, 0x2f, 0x63
        /*006e*/ 	.byte	0x75, 0x74, 0x65, 0x2f, 0x61, 0x74, 0x6f, 0x6d, 0x2f, 0x63, 0x6f, 0x70, 0x79, 0x5f, 0x74, 0x72
        /*007e*/ 	.byte	0x61, 0x69, 0x74, 0x73, 0x5f, 0x73, 0x6d, 0x31, 0x30, 0x30, 0x2e, 0x68, 0x70, 0x70, 0x00
	.type		$str$27,@object
	.size		$str$27,(__unnamed_1 - $str$27)
$str$27:
        /*008d*/ 	.byte	0x28, 0x28, 0x75, 0x69, 0x6e, 0x74, 0x33, 0x32, 0x5f, 0x74, 0x28, 0x74, 0x68, 0x72, 0x65, 0x61
        /*009d*/ 	.byte	0x64, 0x49, 0x64, 0x78, 0x2e, 0x78, 0x29, 0x20, 0x2f, 0x20, 0x33, 0x32, 0x29, 0x20, 0x25, 0x20
        /*00ad*/ 	.byte	0x34, 0x29, 0x20, 0x3d, 0x3d, 0x20, 0x28, 0x28, 0x28, 0x74, 0x6d, 0x65, 0x6d, 0x5f, 0x61, 0x64
        /*00bd*/ 	.byte	0x64, 0x72, 0x20, 0x3e, 0x3e, 0x20, 0x31, 0x36, 0x29, 0x20, 0x2f, 0x20, 0x33, 0x32, 0x29, 0x20
        /*00cd*/ 	.byte	0x25, 0x20, 0x34, 0x29, 0x00
	.type		__unnamed_1,@object
	.size		__unnamed_1,(__unnamed_2 - __unnamed_1)
__unnamed_1:
        /*00d2*/ 	.byte	0x61, 0x75, 0x74, 0x6f, 0x20, 0x63, 0x75, 0x74, 0x65, 0x3a, 0x3a, 0x61, 0x73, 0x5f, 0x70, 0x6f
        /* <DEDUP_REMOVED lines=24> */
        /*0262*/ 	.byte	0x43, 0x3c, 0x32, 0x30, 0x34, 0x38, 0x3e, 0x3e, 0x3e, 0x3e, 0x5d, 0x00
	.type		__unnamed_2,@object
	.size		__unnamed_2,(.L_2 - __unnamed_2)
__unnamed_2:
        /* <DEDUP_REMOVED lines=40> */
        /*04ee*/ 	.byte	0x3a, 0x3a, 0x43, 0x3c, 0x30, 0x3e, 0x3e, 0x3e, 0x3e, 0x5d, 0x00
.L_2:


//--------------------- .nv.shared._ZN7cutlass13device_kernelINS_4conv6kernel13ConvUniversalINS1_16ConvProblemShapeILNS1_8OperatorE2ELi2EEENS1_10collective14CollectiveConvINS1_47MainloopSm100TmaUmmaWarpSpecializedImplicitGemmILS5_2ELi17ELi2ELi1ELi2EN4cute5tupleIJNSA_1CILi2EEENSC_ILi1EEESE_EEEEENSB_IJNSC_ILi128EEENSB_IJNSC_ILi64EEEEEESJ_EEENS_10bfloat16_tESL_NSA_8TiledMMAINSA_8MMA_AtomIJNSA_26SM100_MMA_F16BF16_2x1SM_SSISL_SL_fLi128ELi64ELNSA_4UMMA5MajorE1ELSQ_1ELNSP_7ScaleInE0ELSR_0EEEEEENSA_6LayoutINSB_IJSE_SE_SE_EEENSB_IJNSC_ILi0EEESW_SW_EEEEENSB_IJNSA_10UnderscoreESZ_SZ_EEEEENS7_6detail27Sm100ImplicitGemmTileTraitsINSA_18SM100_TMA_2SM_LOADENSA_14ComposedLayoutINSA_7SwizzleILi3ELi4ELi3EEENSA_18smem_ptr_flag_bitsILi16EEENSU_INSB_IJSI_NSC_ILi8EEEEEENSB_IJSE_SI_EEEEEEEvEENS13_INSA_25SM100_TMA_2SM_LOAD_IM2COLENS15_INS16_ILi2ELi4ELi3EEES19_NSU_INSB_IJNSC_ILi32EEES1A_EEENSB_IJSE_S1I_EEEEEEEvEEEENS_8epilogue10collective18CollectiveEpilogueINS1P_23Sm100TmaWarpSpecializedILi3ELi2ELi16ELb1ELb0EEEJNSB_IJSI_SJ_SJ_EEENSB_IJNSU_ISI_SE_EENSU_INSB_IJNSC_ILi16EEESD_EEES1K_EEEEESL_NSB_IJlNSB_IJSE_llEEESW_EEESL_S21_NS1P_6fusion15FusionCallbacksIS1T_NS22_17LinearCombinationISL_fSL_fLNS_15FloatRoundStyleE2EEES1U_S1Z_JEEENSA_5SM1004TMEM4LOAD26SM100_TMEM_LOAD_32dp32b16xENSA_13SM90_TMA_LOADENS15_INS16_ILi1ELi4ELi3EEES19_NSU_INSB_IJS1A_S1W_EEENSB_IJS1W_SE_EEEEEEENSA_39AutoVectorizingCopyWithAssumedAlignmentILi128EEENSA_14SM90_TMA_STOREES2H_S2J_S2J_EEEvvEEEEvNT_6ParamsE --------------------------
	.section	.nv.shared._ZN7cutlass13device_kernelINS_4conv6kernel13ConvUniversalINS1_16ConvProblemShapeILNS1_8OperatorE2ELi2EEENS1_10collective14CollectiveConvINS1_47MainloopSm100TmaUmmaWarpSpecializedImplicitGemmILS5_2ELi17ELi2ELi1ELi2EN4cute5tupleIJNSA_1CILi2EEENSC_ILi1EEESE_EEEEENSB_IJNSC_ILi128EEENSB_IJNSC_ILi64EEEEEESJ_EEENS_10bfloat16_tESL_NSA_8TiledMMAINSA_8MMA_AtomIJNSA_26SM100_MMA_F16BF16_2x1SM_SSISL_SL_fLi128ELi64ELNSA_4UMMA5MajorE1ELSQ_1ELNSP_7ScaleInE0ELSR_0EEEEEENSA_6LayoutINSB_IJSE_SE_SE_EEENSB_IJNSC_ILi0EEESW_SW_EEEEENSB_IJNSA_10UnderscoreESZ_SZ_EEEEENS7_6detail27Sm100ImplicitGemmTileTraitsINSA_18SM100_TMA_2SM_LOADENSA_14ComposedLayoutINSA_7SwizzleILi3ELi4ELi3EEENSA_18smem_ptr_flag_bitsILi16EEENSU_INSB_IJSI_NSC_ILi8EEEEEENSB_IJSE_SI_EEEEEEEvEENS13_INSA_25SM100_TMA_2SM_LOAD_IM2COLENS15_INS16_ILi2ELi4ELi3EEES19_NSU_INSB_IJNSC_ILi32EEES1A_EEENSB_IJSE_S1I_EEEEEEEvEEEENS_8epilogue10collective18CollectiveEpilogueINS1P_23Sm100TmaWarpSpecializedILi3ELi2ELi16ELb1ELb0EEEJNSB_IJSI_SJ_SJ_EEENSB_IJNSU_ISI_SE_EENSU_INSB_IJNSC_ILi16EEESD_EEES1K_EEEEESL_NSB_IJlNSB_IJSE_llEEESW_EEESL_S21_NS1P_6fusion15FusionCallbacksIS1T_NS22_17LinearCombinationISL_fSL_fLNS_15FloatRoundStyleE2EEES1U_S1Z_JEEENSA_5SM1004TMEM4LOAD26SM100_TMEM_LOAD_32dp32b16xENSA_13SM90_TMA_LOADENS15_INS16_ILi1ELi4ELi3EEES19_NSU_INSB_IJS1A_S1W_EEENSB_IJS1W_SE_EEEEEEENSA_39AutoVectorizingCopyWithAssumedAlignmentILi128EEENSA_14SM90_TMA_STOREES2H_S2J_S2J_EEEvvEEEEvNT_6ParamsE,"aw",@nobits
	.sectionflags	@""
	.align	16
	.zero		1024


//--------------------- .nv.shared.reserved.0     --------------------------
	.section	.nv.shared.reserved.0,"aw",@nobits
	.weak		__nv_reservedSMEM_offset_0_alias
	.size		__nv_reservedSMEM_offset_0_alias, 0, 64
	.other		__nv_reservedSMEM_offset_0_alias,@"STO_CUDA_RESERVED_SHARED STV_DEFAULT"
__nv_reservedSMEM_offset_0_alias:
	.zero		0
.nv.shared.reserved.0:
	.zero		64
	.weak		__nv_reservedSMEM_tcgen05_partition
	.type		__nv_reservedSMEM_tcgen05_partition,@object
	.size		__nv_reservedSMEM_tcgen05_partition,(.L_0 - __nv_reservedSMEM_tcgen05_partition)
__nv_reservedSMEM_tcgen05_partition:
	.zero		32
.L_0:


//--------------------- .nv.global                --------------------------
	.section	.nv.global,"aw",@nobits
.nv.global:
	.type		_ZN39_INTERNAL_6a1f4259_4_k_cu_3a28dada_34064cute1_E,@object
	.size		_ZN39_INTERNAL_6a1f4259_4_k_cu_3a28dada_34064cute1_E,(_ZN39_INTERNAL_6a1f4259_4_k_cu_3a28dada_34064cuda3std3__45__cpo6cbeginE - _ZN39_INTERNAL_6a1f4259_4_k_cu_3a28dada_34064cute1_E)
_ZN39_INTERNAL_6a1f4259_4_k_cu_3a28dada_34064cute1_E:
	.zero		1
	.type		_ZN39_INTERNAL_6a1f4259_4_k_cu_3a28dada_34064cuda3std3__45__cpo6cbeginE,@object
	.size		_ZN39_INTERNAL_6a1f4259_4_k_cu_3a28dada_34064cuda3std3__45__cpo6cbeginE,(_ZN39_INTERNAL_6a1f4259_4_k_cu_3a28dada_34064cuda3std3__48in_placeE - _ZN39_INTERNAL_6a1f4259_4_k_cu_3a28dada_34064cuda3std3__45__cpo6cbeginE)
_ZN39_INTERNAL_6a1f4259_4_k_cu_3a28dada_34064cuda3std3__45__cpo6cbeginE:
	.zero		1
	.type		_ZN39_INTERNAL_6a1f4259_4_k_cu_3a28dada_34064cuda3std3__48in_placeE,@object
	.size		_ZN39_INTERNAL_6a1f4259_4_k_cu_3a28dada_34064cuda3std3__48in_placeE,(_ZN39_INTERNAL_6a1f4259_4_k_cu_3a28dada_34064cuda3std6ranges3__45__cpo9iter_moveE - _ZN39_INTERNAL_6a1f4259_4_k_cu_3a28dada_34064cuda3std3__48in_placeE)
_ZN39_INTERNAL_6a1f4259_4_k_cu_3a28dada_34064cuda3std3__48in_placeE:
	.zero		1
	.type		_ZN39_INTERNAL_6a1f4259_4_k_cu_3a28dada_34064cuda3std6ranges3__45__cpo9iter_moveE,@object
	.size		_ZN39_INTERNAL_6a1f4259_4_k_cu_3a28dada_34064cuda3std6ranges3__45__cpo9iter_moveE,(_ZN39_INTERNAL_6a1f4259_4_k_cu_3a28dada_34064cuda3std3__45__cpo5beginE - _ZN39_INTERNAL_6a1f4259_4_k_cu_3a28dada_34064cuda3std6ranges3__45__cpo9iter_moveE)
_ZN39_INTERNAL_6a1f4259_4_k_cu_3a28dada_34064cuda3std6ranges3__45__cpo9iter_moveE:
	.zero		1
	.type		_ZN39_INTERNAL_6a1f4259_4_k_cu_3a28dada_34064cuda3std3__45__cpo5beginE,@object
	.size		_ZN39_INTERNAL_6a1f4259_4_k_cu_3a28dada_34064cuda3std3__45__cpo5beginE,(_ZN39_INTERNAL_6a1f4259_4_k_cu_3a28dada_34064cuda3std3__441_GLOBAL__N__6a1f4259_4_k_cu_3a28dada_34066ignoreE - _ZN39_INTERNAL_6a1f4259_4_k_cu_3a28dada_34064cuda3std3__45__cpo5beginE)
_ZN39_INTERNAL_6a1f4259_4_k_cu_3a28dada_34064cuda3std3__45__cpo5beginE:
	.zero		1
	.type		_ZN39_INTERNAL_6a1f4259_4_k_cu_3a28dada_34064cuda3std3__441_GLOBAL__N__6a1f4259_4_k_cu_3a28dada_34066ignoreE,@object
	.size		_ZN39_INTERNAL_6a1f4259_4_k_cu_3a28dada_34064cuda3std3__441_GLOBAL__N__6a1f4259_4_k_cu_3a28dada_34066ignoreE,(_ZN39_INTERNAL_6a1f4259_4_k_cu_3a28dada_34064cute7productE - _ZN39_INTERNAL_6a1f4259_4_k_cu_3a28dada_34064cuda3std3__441_GLOBAL__N__6a1f4259_4_k_cu_3a28dada_34066ignoreE)
_ZN39_INTERNAL_6a1f4259_4_k_cu_3a28dada_34064cuda3std3__441_GLOBAL__N__6a1f4259_4_k_cu_3a28dada_34066ignoreE:
	.zero		1
	.type		_ZN39_INTERNAL_6a1f4259_4_k_cu_3a28dada_34064cute7productE,@object
	.size		_ZN39_INTERNAL_6a1f4259_4_k_cu_3a28dada_34064cute7productE,(_ZN39_INTERNAL_6a1f4259_4_k_cu_3a28dada_34064cuda3std3__45__cpo3endE - _ZN39_INTERNAL_6a1f4259_4_k_cu_3a28dada_34064cute7productE)
_ZN39_INTERNAL_6a1f4259_4_k_cu_3a28dada_34064cute7productE:
	.zero		1
	.type		_ZN39_INTERNAL_6a1f4259_4_k_cu_3a28dada_34064cuda3std3__45__cpo3endE,@object
	.size		_ZN39_INTERNAL_6a1f4259_4_k_cu_3a28dada_34064cuda3std3__45__cpo3endE,(_ZN39_INTERNAL_6a1f4259_4_k_cu_3a28dada_34064cuda3std3__419piecewise_constructE - _ZN39_INTERNAL_6a1f4259_4_k_cu_3a28dada_34064cuda3std3__45__cpo3endE)
_ZN39_INTERNAL_6a1f4259_4_k_cu_3a28dada_34064cuda3std3__45__cpo3endE:
	.zero		1
	.type		_ZN39_INTERNAL_6a1f4259_4_k_cu_3a28dada_34064cuda3std3__419piecewise_constructE,@object
	.size		_ZN39_INTERNAL_6a1f4259_4_k_cu_3a28dada_34064cuda3std3__419piecewise_constructE,(_ZN39_INTERNAL_6a1f4259_4_k_cu_3a28dada_34064cuda3std3__45__cpo4cendE - _ZN39_INTERNAL_6a1f4259_4_k_cu_3a28dada_34064cuda3std3__419piecewise_constructE)
_ZN39_INTERNAL_6a1f4259_4_k_cu_3a28dada_34064cuda3std3__419piecewise_constructE:
	.zero		1
	.type		_ZN39_INTERNAL_6a1f4259_4_k_cu_3a28dada_34064cuda3std3__45__cpo4cendE,@object
	.size		_ZN39_INTERNAL_6a1f4259_4_k_cu_3a28dada_34064cuda3std3__45__cpo4cendE,(_ZN39_INTERNAL_6a1f4259_4_k_cu_3a28dada_34064cuda3std6ranges3__45__cpo4swapE - _ZN39_INTERNAL_6a1f4259_4_k_cu_3a28dada_34064cuda3std3__45__cpo4cendE)
_ZN39_INTERNAL_6a1f4259_4_k_cu_3a28dada_34064cuda3std3__45__cpo4cendE:
	.zero		1
	.type		_ZN39_INTERNAL_6a1f4259_4_k_cu_3a28dada_34064cuda3std6ranges3__45__cpo4swapE,@object
	.size		_ZN39_INTERNAL_6a1f4259_4_k_cu_3a28dada_34064cuda3std6ranges3__45__cpo4swapE,(.L_10 - _ZN39_INTERNAL_6a1f4259_4_k_cu_3a28dada_34064cuda3std6ranges3__45__cpo4swapE)
_ZN39_INTERNAL_6a1f4259_4_k_cu_3a28dada_34064cuda3std6ranges3__45__cpo4swapE:
	.zero		1
.L_10:


//--------------------- .nv.constant0._ZN7cutlass13device_kernelINS_4conv6kernel13ConvUniversalINS1_16ConvProblemShapeILNS1_8OperatorE2ELi2EEENS1_10collective14CollectiveConvINS1_47MainloopSm100TmaUmmaWarpSpecializedImplicitGemmILS5_2ELi17ELi2ELi1ELi2EN4cute5tupleIJNSA_1CILi2EEENSC_ILi1EEESE_EEEEENSB_IJNSC_ILi128EEENSB_IJNSC_ILi64EEEEEESJ_EEENS_10bfloat16_tESL_NSA_8TiledMMAINSA_8MMA_AtomIJNSA_26SM100_MMA_F16BF16_2x1SM_SSISL_SL_fLi128ELi64ELNSA_4UMMA5MajorE1ELSQ_1ELNSP_7ScaleInE0ELSR_0EEEEEENSA_6LayoutINSB_IJSE_SE_SE_EEENSB_IJNSC_ILi0EEESW_SW_EEEEENSB_IJNSA_10UnderscoreESZ_SZ_EEEEENS7_6detail27Sm100ImplicitGemmTileTraitsINSA_18SM100_TMA_2SM_LOADENSA_14ComposedLayoutINSA_7SwizzleILi3ELi4ELi3EEENSA_18smem_ptr_flag_bitsILi16EEENSU_INSB_IJSI_NSC_ILi8EEEEEENSB_IJSE_SI_EEEEEEEvEENS13_INSA_25SM100_TMA_2SM_LOAD_IM2COLENS15_INS16_ILi2ELi4ELi3EEES19_NSU_INSB_IJNSC_ILi32EEES1A_EEENSB_IJSE_S1I_EEEEEEEvEEEENS_8epilogue10collective18CollectiveEpilogueINS1P_23Sm100TmaWarpSpecializedILi3ELi2ELi16ELb1ELb0EEEJNSB_IJSI_SJ_SJ_EEENSB_IJNSU_ISI_SE_EENSU_INSB_IJNSC_ILi16EEESD_EEES1K_EEEEESL_NSB_IJlNSB_IJSE_llEEESW_EEESL_S21_NS1P_6fusion15FusionCallbacksIS1T_NS22_17LinearCombinationISL_fSL_fLNS_15FloatRoundStyleE2EEES1U_S1Z_JEEENSA_5SM1004TMEM4LOAD26SM100_TMEM_LOAD_32dp32b16xENSA_13SM90_TMA_LOADENS15_INS16_ILi1ELi4ELi3EEES19_NSU_INSB_IJS1A_S1W_EEENSB_IJS1W_SE_EEEEEEENSA_39AutoVectorizingCopyWithAssumedAlignmentILi128EEENSA_14SM90_TMA_STOREES2H_S2J_S2J_EEEvvEEEEvNT_6ParamsE --------------------------
	.section	.nv.constant0._ZN7cutlass13device_kernelINS_4conv6kernel13ConvUniversalINS1_16ConvProblemShapeILNS1_8OperatorE2ELi2EEENS1_10collective14CollectiveConvINS1_47MainloopSm100TmaUmmaWarpSpecializedImplicitGemmILS5_2ELi17ELi2ELi1ELi2EN4cute5tupleIJNSA_1CILi2EEENSC_ILi1EEESE_EEEEENSB_IJNSC_ILi128EEENSB_IJNSC_ILi64EEEEEESJ_EEENS_10bfloat16_tESL_NSA_8TiledMMAINSA_8MMA_AtomIJNSA_26SM100_MMA_F16BF16_2x1SM_SSISL_SL_fLi128ELi64ELNSA_4UMMA5MajorE1ELSQ_1ELNSP_7ScaleInE0ELSR_0EEEEEENSA_6LayoutINSB_IJSE_SE_SE_EEENSB_IJNSC_ILi0EEESW_SW_EEEEENSB_IJNSA_10UnderscoreESZ_SZ_EEEEENS7_6detail27Sm100ImplicitGemmTileTraitsINSA_18SM100_TMA_2SM_LOADENSA_14ComposedLayoutINSA_7SwizzleILi3ELi4ELi3EEENSA_18smem_ptr_flag_bitsILi16EEENSU_INSB_IJSI_NSC_ILi8EEEEEENSB_IJSE_SI_EEEEEEEvEENS13_INSA_25SM100_TMA_2SM_LOAD_IM2COLENS15_INS16_ILi2ELi4ELi3EEES19_NSU_INSB_IJNSC_ILi32EEES1A_EEENSB_IJSE_S1I_EEEEEEEvEEEENS_8epilogue10collective18CollectiveEpilogueINS1P_23Sm100TmaWarpSpecializedILi3ELi2ELi16ELb1ELb0EEEJNSB_IJSI_SJ_SJ_EEENSB_IJNSU_ISI_SE_EENSU_INSB_IJNSC_ILi16EEESD_EEES1K_EEEEESL_NSB_IJlNSB_IJSE_llEEESW_EEESL_S21_NS1P_6fusion15FusionCallbacksIS1T_NS22_17LinearCombinationISL_fSL_fLNS_15FloatRoundStyleE2EEES1U_S1Z_JEEENSA_5SM1004TMEM4LOAD26SM100_TMEM_LOAD_32dp32b16xENSA_13SM90_TMA_LOADENS15_INS16_ILi1ELi4ELi3EEES19_NSU_INSB_IJS1A_S1W_EEENSB_IJS1W_SE_EEEEEEENSA_39AutoVectorizingCopyWithAssumedAlignmentILi128EEENSA_14SM90_TMA_STOREES2H_S2J_S2J_EEEvvEEEEvNT_6ParamsE,"a",@progbits
	.sectionflags	@""
	.align	4
.nv.constant0._ZN7cutlass13device_kernelINS_4conv6kernel13ConvUniversalINS1_16ConvProblemShapeILNS1_8OperatorE2ELi2EEENS1_10collective14CollectiveConvINS1_47MainloopSm100TmaUmmaWarpSpecializedImplicitGemmILS5_2ELi17ELi2ELi1ELi2EN4cute5tupleIJNSA_1CILi2EEENSC_ILi1EEESE_EEEEENSB_IJNSC_ILi128EEENSB_IJNSC_ILi64EEEEEESJ_EEENS_10bfloat16_tESL_NSA_8TiledMMAINSA_8MMA_AtomIJNSA_26SM100_MMA_F16BF16_2x1SM_SSISL_SL_fLi128ELi64ELNSA_4UMMA5MajorE1ELSQ_1ELNSP_7ScaleInE0ELSR_0EEEEEENSA_6LayoutINSB_IJSE_SE_SE_EEENSB_IJNSC_ILi0EEESW_SW_EEEEENSB_IJNSA_10UnderscoreESZ_SZ_EEEEENS7_6detail27Sm100ImplicitGemmTileTraitsINSA_18SM100_TMA_2SM_LOADENSA_14ComposedLayoutINSA_7SwizzleILi3ELi4ELi3EEENSA_18smem_ptr_flag_bitsILi16EEENSU_INSB_IJSI_NSC_ILi8EEEEEENSB_IJSE_SI_EEEEEEEvEENS13_INSA_25SM100_TMA_2SM_LOAD_IM2COLENS15_INS16_ILi2ELi4ELi3EEES19_NSU_INSB_IJNSC_ILi32EEES1A_EEENSB_IJSE_S1I_EEEEEEEvEEEENS_8epilogue10collective18CollectiveEpilogueINS1P_23Sm100TmaWarpSpecializedILi3ELi2ELi16ELb1ELb0EEEJNSB_IJSI_SJ_SJ_EEENSB_IJNSU_ISI_SE_EENSU_INSB_IJNSC_ILi16EEESD_EEES1K_EEEEESL_NSB_IJlNSB_IJSE_llEEESW_EEESL_S21_NS1P_6fusion15FusionCallbacksIS1T_NS22_17LinearCombinationISL_fSL_fLNS_15FloatRoundStyleE2EEES1U_S1Z_JEEENSA_5SM1004TMEM4LOAD26SM100_TMEM_LOAD_32dp32b16xENSA_13SM90_TMA_LOADENS15_INS16_ILi1ELi4ELi3EEES19_NSU_INSB_IJS1A_S1W_EEENSB_IJS1W_SE_EEEEEEENSA_39AutoVectorizingCopyWithAssumedAlignmentILi128EEENSA_14SM90_TMA_STOREES2H_S2J_S2J_EEEvvEEEEvNT_6ParamsE:
	.zero		2944


//--------------------- SYMBOLS --------------------------

	.type		.nv.reservedSmem.offset0,@object
	.size		.nv.reservedSmem.offset0,0x4
	.type		.nv.reservedSmem.cap,@object
	.size		.nv.reservedSmem.cap,0x4
	.type		__assertfail,@function
